	.target	sm_90a

	.elftype	@"ET_EXEC"


//--------------------- .note.nv.tkinfo           --------------------------
	.section	.note.nv.tkinfo,"",@"SHT_NOTE"
	.sectionflags	@"SHF_NOTE_NV_TKINFO"
	.tkinfo
        /*0018*/ 	.word	0x00000002
        /*0030*/ 	.string	""
        /*0030*/ 	.string	"ptxas"
        /*0030*/ 	.string	"Cuda compilation tools, release 13.0, V13.0.88"
        /*0030*/ 	.string	"Build cuda_13.0.r13.0/compiler.36424714_0"
        /*0030*/ 	.string	"-arch sm_90a -m 64 "



//--------------------- .note.nv.cuinfo           --------------------------
	.section	.note.nv.cuinfo,"",@"SHT_NOTE"
	.sectionflags	@"SHF_NOTE_NV_CUINFO"
        /*0018*/ 	.short	0x0002
        /*001a*/ 	.short	0x005a
        /*001c*/ 	.short	0x0082
	.zero		2


//--------------------- .nv.info                  --------------------------
	.section	.nv.info,"",@"SHT_CUDA_INFO"
	.align	4


	//----- nvinfo : EIATTR_REGCOUNT
	.align		4
        /*0000*/ 	.byte	0x04, 0x2f
        /*0002*/ 	.short	(.L_16 - .L_15)
	.align		4
.L_15:
        /*0004*/ 	.word	index@(_ZN7cutlass13device_kernelINS_4gemm6kernel13GemmUniversalIN4cute5tupleIJiiiiEEENS1_10collective13CollectiveMmaINS1_49MainloopSm90TmaGmmaRmemAWarpSpecializedMixedInputILi4ENS5_IJNS4_1CILi1EEESB_SB_EEENS1_35KernelTmaWarpSpecializedCooperativeEEENS5_IJNSA_ILi256EEENSA_ILi64EEENSA_ILi128EEEEEENS_10bfloat16_tENS5_IJlSB_lEEENS5_IJNS_12float_e4m3_tEEEESK_NS4_8TiledMMAINS4_8MMA_AtomIJNS4_4SM904GMMA27MMA_64x64x16_F32BF16BF16_RSILNSQ_5MajorE0ELSS_0ELNSQ_7ScaleInE1ELST_1EEEEEENS4_6LayoutINS5_IJNSA_ILi2EEESB_SB_EEENS5_IJSB_NSA_ILi0EEESZ_EEEEENS5_IJNS4_10UnderscoreES12_S12_EEEEENS4_13SM90_TMA_LOADENS4_14ComposedLayoutINS4_7SwizzleILi3ELi4ELi3EEENS4_18smem_ptr_flag_bitsILi16EEENSW_INS5_IJNSA_ILi8EEESG_EEENS5_IJSG_SB_EEEEEEEvNS4_8identityES15_NS16_IS18_NS19_ILi8EEENSW_INS5_IJS1B_SH_EEENS5_IJSH_SB_EEEEEEENS4_9Copy_AtomIJNS4_39AutoVectorizingCopyWithAssumedAlignmentILi128EEESL_EEES1G_EENS_8epilogue10collective6detail29Sm90TmaWarpSpecializedAdapterINS1S_15DefaultEpilogueISJ_SK_SK_NS1R_6thread17LinearCombinationISJ_Li1EffLNS1W_9ScaleType4KindE0ELNS_15FloatRoundStyleE2ESJ_EENS1_15EpilogueDefaultEEEEEvvEEEEvNT_6ParamsE)
        /*0008*/ 	.word	0x000000a8


	//----- nvinfo : EIATTR_FRAME_SIZE
	.align		4
.L_16:
        /*000c*/ 	.byte	0x04, 0x11
        /*000e*/ 	.short	(.L_18 - .L_17)
	.align		4
.L_17:
        /*0010*/ 	.word	index@(_ZN7cutlass13device_kernelINS_4gemm6kernel13GemmUniversalIN4cute5tupleIJiiiiEEENS1_10collective13CollectiveMmaINS1_49MainloopSm90TmaGmmaRmemAWarpSpecializedMixedInputILi4ENS5_IJNS4_1CILi1EEESB_SB_EEENS1_35KernelTmaWarpSpecializedCooperativeEEENS5_IJNSA_ILi256EEENSA_ILi64EEENSA_ILi128EEEEEENS_10bfloat16_tENS5_IJlSB_lEEENS5_IJNS_12float_e4m3_tEEEESK_NS4_8TiledMMAINS4_8MMA_AtomIJNS4_4SM904GMMA27MMA_64x64x16_F32BF16BF16_RSILNSQ_5MajorE0ELSS_0ELNSQ_7ScaleInE1ELST_1EEEEEENS4_6LayoutINS5_IJNSA_ILi2EEESB_SB_EEENS5_IJSB_NSA_ILi0EEESZ_EEEEENS5_IJNS4_10UnderscoreES12_S12_EEEEENS4_13SM90_TMA_LOADENS4_14ComposedLayoutINS4_7SwizzleILi3ELi4ELi3EEENS4_18smem_ptr_flag_bitsILi16EEENSW_INS5_IJNSA_ILi8EEESG_EEENS5_IJSG_SB_EEEEEEEvNS4_8identityES15_NS16_IS18_NS19_ILi8EEENSW_INS5_IJS1B_SH_EEENS5_IJSH_SB_EEEEEEENS4_9Copy_AtomIJNS4_39AutoVectorizingCopyWithAssumedAlignmentILi128EEESL_EEES1G_EENS_8epilogue10collective6detail29Sm90TmaWarpSpecializedAdapterINS1S_15DefaultEpilogueISJ_SK_SK_NS1R_6thread17LinearCombinationISJ_Li1EffLNS1W_9ScaleType4KindE0ELNS_15FloatRoundStyleE2ESJ_EENS1_15EpilogueDefaultEEEEEvvEEEEvNT_6ParamsE)
        /*0014*/ 	.word	0x00000000


	//----- nvinfo : EIATTR_MIN_STACK_SIZE
	.align		4
.L_18:
        /*0018*/ 	.byte	0x04, 0x12
        /*001a*/ 	.short	(.L_20 - .L_19)
	.align		4
.L_19:
        /*001c*/ 	.word	index@(_ZN7cutlass13device_kernelINS_4gemm6kernel13GemmUniversalIN4cute5tupleIJiiiiEEENS1_10collective13CollectiveMmaINS1_49MainloopSm90TmaGmmaRmemAWarpSpecializedMixedInputILi4ENS5_IJNS4_1CILi1EEESB_SB_EEENS1_35KernelTmaWarpSpecializedCooperativeEEENS5_IJNSA_ILi256EEENSA_ILi64EEENSA_ILi128EEEEEENS_10bfloat16_tENS5_IJlSB_lEEENS5_IJNS_12float_e4m3_tEEEESK_NS4_8TiledMMAINS4_8MMA_AtomIJNS4_4SM904GMMA27MMA_64x64x16_F32BF16BF16_RSILNSQ_5MajorE0ELSS_0ELNSQ_7ScaleInE1ELST_1EEEEEENS4_6LayoutINS5_IJNSA_ILi2EEESB_SB_EEENS5_IJSB_NSA_ILi0EEESZ_EEEEENS5_IJNS4_10UnderscoreES12_S12_EEEEENS4_13SM90_TMA_LOADENS4_14ComposedLayoutINS4_7SwizzleILi3ELi4ELi3EEENS4_18smem_ptr_flag_bitsILi16EEENSW_INS5_IJNSA_ILi8EEESG_EEENS5_IJSG_SB_EEEEEEEvNS4_8identityES15_NS16_IS18_NS19_ILi8EEENSW_INS5_IJS1B_SH_EEENS5_IJSH_SB_EEEEEEENS4_9Copy_AtomIJNS4_39AutoVectorizingCopyWithAssumedAlignmentILi128EEESL_EEES1G_EENS_8epilogue10collective6detail29Sm90TmaWarpSpecializedAdapterINS1S_15DefaultEpilogueISJ_SK_SK_NS1R_6thread17LinearCombinationISJ_Li1EffLNS1W_9ScaleType4KindE0ELNS_15FloatRoundStyleE2ESJ_EENS1_15EpilogueDefaultEEEEEvvEEEEvNT_6ParamsE)
        /*0020*/ 	.word	0x00000000
.L_20:


//--------------------- .nv.compat                --------------------------
	.section	.nv.compat,"",@"SHT_CUDA_COMPAT_INFO"
	.align	4
        /*0000*/ 	.byte	0x02, 0x09, 0x01, 0x00, 0x02, 0x02, 0x04, 0x00, 0x02, 0x05, 0x05, 0x00, 0x03, 0x07, 0x01, 0x01
        /*0010*/ 	.byte	0x02, 0x03, 0x01, 0x00, 0x02, 0x06, 0x01, 0x00, 0x04, 0x0b, 0x08, 0x00, 0x00, 0x00, 0x00, 0x00
        /*0020*/ 	.byte	0x00, 0x00, 0x00, 0x00


//--------------------- .nv.info._ZN7cutlass13device_kernelINS_4gemm6kernel13GemmUniversalIN4cute5tupleIJiiiiEEENS1_10collective13CollectiveMmaINS1_49MainloopSm90TmaGmmaRmemAWarpSpecializedMixedInputILi4ENS5_IJNS4_1CILi1EEESB_SB_EEENS1_35KernelTmaWarpSpecializedCooperativeEEENS5_IJNSA_ILi256EEENSA_ILi64EEENSA_ILi128EEEEEENS_10bfloat16_tENS5_IJlSB_lEEENS5_IJNS_12float_e4m3_tEEEESK_NS4_8TiledMMAINS4_8MMA_AtomIJNS4_4SM904GMMA27MMA_64x64x16_F32BF16BF16_RSILNSQ_5MajorE0ELSS_0ELNSQ_7ScaleInE1ELST_1EEEEEENS4_6LayoutINS5_IJNSA_ILi2EEESB_SB_EEENS5_IJSB_NSA_ILi0EEESZ_EEEEENS5_IJNS4_10UnderscoreES12_S12_EEEEENS4_13SM90_TMA_LOADENS4_14ComposedLayoutINS4_7SwizzleILi3ELi4ELi3EEENS4_18smem_ptr_flag_bitsILi16EEENSW_INS5_IJNSA_ILi8EEESG_EEENS5_IJSG_SB_EEEEEEEvNS4_8identityES15_NS16_IS18_NS19_ILi8EEENSW_INS5_IJS1B_SH_EEENS5_IJSH_SB_EEEEEEENS4_9Copy_AtomIJNS4_39AutoVectorizingCopyWithAssumedAlignmentILi128EEESL_EEES1G_EENS_8epilogue10collective6detail29Sm90TmaWarpSpecializedAdapterINS1S_15DefaultEpilogueISJ_SK_SK_NS1R_6thread17LinearCombinationISJ_Li1EffLNS1W_9ScaleType4KindE0ELNS_15FloatRoundStyleE2ESJ_EENS1_15EpilogueDefaultEEEEEvvEEEEvNT_6ParamsE --------------------------
	.section	.nv.info._ZN7cutlass13device_kernelINS_4gemm6kernel13GemmUniversalIN4cute5tupleIJiiiiEEENS1_10collective13CollectiveMmaINS1_49MainloopSm90TmaGmmaRmemAWarpSpecializedMixedInputILi4ENS5_IJNS4_1CILi1EEESB_SB_EEENS1_35KernelTmaWarpSpecializedCooperativeEEENS5_IJNSA_ILi256EEENSA_ILi64EEENSA_ILi128EEEEEENS_10bfloat16_tENS5_IJlSB_lEEENS5_IJNS_12float_e4m3_tEEEESK_NS4_8TiledMMAINS4_8MMA_AtomIJNS4_4SM904GMMA27MMA_64x64x16_F32BF16BF16_RSILNSQ_5MajorE0ELSS_0ELNSQ_7ScaleInE1ELST_1EEEEEENS4_6LayoutINS5_IJNSA_ILi2EEESB_SB_EEENS5_IJSB_NSA_ILi0EEESZ_EEEEENS5_IJNS4_10UnderscoreES12_S12_EEEEENS4_13SM90_TMA_LOADENS4_14ComposedLayoutINS4_7SwizzleILi3ELi4ELi3EEENS4_18smem_ptr_flag_bitsILi16EEENSW_INS5_IJNSA_ILi8EEESG_EEENS5_IJSG_SB_EEEEEEEvNS4_8identityES15_NS16_IS18_NS19_ILi8EEENSW_INS5_IJS1B_SH_EEENS5_IJSH_SB_EEEEEEENS4_9Copy_AtomIJNS4_39AutoVectorizingCopyWithAssumedAlignmentILi128EEESL_EEES1G_EENS_8epilogue10collective6detail29Sm90TmaWarpSpecializedAdapterINS1S_15DefaultEpilogueISJ_SK_SK_NS1R_6thread17LinearCombinationISJ_Li1EffLNS1W_9ScaleType4KindE0ELNS_15FloatRoundStyleE2ESJ_EENS1_15EpilogueDefaultEEEEEvvEEEEvNT_6ParamsE,"",@"SHT_CUDA_INFO"
	.sectionflags	@""
	.align	4


	//----- nvinfo : EIATTR_CUDA_API_VERSION
	.align		4
        /*0000*/ 	.byte	0x04, 0x37
        /*0002*/ 	.short	(.L_22 - .L_21)
.L_21:
        /*0004*/ 	.word	0x00000082


	//----- nvinfo : EIATTR_KPARAM_INFO
	.align		4
.L_22:
        /*0008*/ 	.byte	0x04, 0x17
        /*000a*/ 	.short	(.L_24 - .L_23)
.L_23:
        /*000c*/ 	.word	0x00000000
        /*0010*/ 	.short	0x0000
        /*0012*/ 	.short	0x0070
        /*0014*/ 	.byte	0x00, 0xf0, 0x01, 0x18


	//----- nvinfo : EIATTR_SPARSE_MMA_MASK
	.align		4
.L_24:
        /*0018*/ 	.byte	0x03, 0x50
        /*001a*/ 	.short	0x0000


	//----- nvinfo : EIATTR_MAXREG_COUNT
	.align		4
        /*001c*/ 	.byte	0x03, 0x1b
        /*001e*/ 	.short	0x00a8


	//----- nvinfo : EIATTR_NUM_BARRIERS
	.align		4
        /*0020*/ 	.byte	0x02, 0x4c
        /*0022*/ 	.byte	0x01
	.zero		1


	//----- nvinfo : EIATTR_EXTERNS
	.align		4
        /*0024*/ 	.byte	0x04, 0x0f
        /*0026*/ 	.short	(.L_26 - .L_25)


	//   ....[0]....
	.align		4
.L_25:
        /*0028*/ 	.word	index@(__assertfail)


	//----- nvinfo : EIATTR_MERCURY_ISA_VERSION
	.align		4
.L_26:
        /*002c*/ 	.byte	0x03, 0x5f
        /*002e*/ 	.short	0x0101


	//----- nvinfo : EIATTR_INT_WARP_WIDE_INSTR_OFFSETS
	.align		4
        /*0030*/ 	.byte	0x04, 0x31
        /*0032*/ 	.short	(.L_28 - .L_27)


	//   ....[0]....
.L_27:
        /*0034*/ 	.word	0x000003c0


	//   ....[1]....
        /*0038*/ 	.word	0x000003f0


	//   ....[2]....
        /*003c*/ 	.word	0x000004d0


	//----- nvinfo : EIATTR_COOP_GROUP_MASK_REGIDS
	.align		4
.L_28:
        /*0040*/ 	.byte	0x04, 0x29
        /*0042*/ 	.short	(.L_30 - .L_29)


	//   ....[0]....
.L_29:
        /*0044*/ 	.word	0xffffffff


	//   ....[1]....
        /*0048*/ 	.word	0xffffffff


	//   ....[2]....
        /*004c*/ 	.word	0xffffffff


	//   ....[3]....
        /*0050*/ 	.word	0xffffffff


	//   ....[4]....
        /*0054*/ 	.word	0x0500000f


	//----- nvinfo : EIATTR_COOP_GROUP_INSTR_OFFSETS
	.align		4
.L_30:
        /*0058*/ 	.byte	0x04, 0x28
        /*005a*/ 	.short	(.L_32 - .L_31)


	//   ....[0]....
.L_31:
        /*005c*/ 	.word	0x00000060


	//   ....[1]....
        /*0060*/ 	.word	0x00000070


	//   ....[2]....
        /*0064*/ 	.word	0x00000130


	//   ....[3]....
        /*0068*/ 	.word	0x000002c0


	//   ....[4]....
        /*006c*/ 	.word	0x0000db20


	//----- nvinfo : EIATTR_REG_RECONFIG
	.align		4
.L_32:
        /*0070*/ 	.byte	0x01, 0x54
	.zero		2


	//----- nvinfo : EIATTR_SYSCALL_OFFSETS
	.align		4
        /*0074*/ 	.byte	0x04, 0x46
        /*0076*/ 	.short	(.L_34 - .L_33)


	//   ....[0]....
.L_33:
        /*0078*/ 	.word	0x00001450


	//   ....[1]....
        /*007c*/ 	.word	0x0000caf0


	//   ....[2]....
        /*0080*/ 	.word	0x0000cc20


	//----- nvinfo : EIATTR_MBARRIER_INSTR_OFFSETS
	.align		4
.L_34:
        /*0084*/ 	.byte	0x04, 0x39
        /*0086*/ 	.short	(.L_36 - .L_35)


	//   ....[0]....
.L_35:
        /*0088*/ 	.word	0x00000230
        /*008c*/ 	.word	0x000000ff
        /*0090*/ 	.word	0x00000000
        /*0094*/ 	.short	0x0100
        /*0096*/ 	.byte	0x08
	.zero		1


	//   ....[1]....
        /*0098*/ 	.word	0x00000240
        /*009c*/ 	.word	0x000000ff
        /*00a0*/ 	.word	0x00000020
        /*00a4*/ 	.short	0x0100
        /*00a6*/ 	.byte	0x08
	.zero		1


	//   ....[2]....
        /*00a8*/ 	.word	0x00000250
        /*00ac*/ 	.word	0x000000ff
        /*00b0*/ 	.word	0x00000008
        /*00b4*/ 	.short	0x0100
        /*00b6*/ 	.byte	0x08
	.zero		1


	//   ....[3]....
        /*00b8*/ 	.word	0x00000260
        /*00bc*/ 	.word	0x000000ff
        /*00c0*/ 	.word	0x00000028
        /*00c4*/ 	.short	0x0100
        /*00c6*/ 	.byte	0x08
	.zero		1


	//   ....[4]....
        /*00c8*/ 	.word	0x00000270
        /*00cc*/ 	.word	0x000000ff
        /*00d0*/ 	.word	0x00000010
        /*00d4*/ 	.short	0x0100
        /*00d6*/ 	.byte	0x08
	.zero		1


	//   ....[5]....
        /*00d8*/ 	.word	0x00000280
        /*00dc*/ 	.word	0x000000ff
        /*00e0*/ 	.word	0x00000030
        /*00e4*/ 	.short	0x0100
        /*00e6*/ 	.byte	0x08
	.zero		1


	//   ....[6]....
        /*00e8*/ 	.word	0x00000290
        /*00ec*/ 	.word	0x000000ff
        /*00f0*/ 	.word	0x00000018
        /*00f4*/ 	.short	0x0100
        /*00f6*/ 	.byte	0x08
	.zero		1


	//   ....[7]....
        /*00f8*/ 	.word	0x000002a0
        /*00fc*/ 	.word	0x000000ff
        /*0100*/ 	.word	0x00000038
        /*0104*/ 	.short	0x0100
        /*0106*/ 	.byte	0x08
	.zero		1


	//   ....[8]....
        /*0108*/ 	.word	0x00000550
        /*010c*/ 	.word	0x000000ff
        /*0110*/ 	.word	0x00000050
        /*0114*/ 	.short	0x0100
        /*0116*/ 	.byte	0x08
	.zero		1


	//   ....[9]....
        /*0118*/ 	.word	0x000005d0
        /*011c*/ 	.word	0x000000ff
        /*0120*/ 	.word	0x00000058
        /*0124*/ 	.short	0x0100
        /*0126*/ 	.byte	0x08
	.zero		1


	//   ....[10]....
        /*0128*/ 	.word	0x000014f0
        /*012c*/ 	.word	0x00000003
        /*0130*/ 	.word	0x00000000
        /*0134*/ 	.short	0x010a
        /*0136*/ 	.byte	0x3f
	.zero		1


	//   ....[11]....
        /*0138*/ 	.word	0x00001530
        /*013c*/ 	.word	0x00000003
        /*0140*/ 	.word	0x00000000
        /*0144*/ 	.short	0x010a
        /*0146*/ 	.byte	0x3f
	.zero		1


	//   ....[12]....
        /*0148*/ 	.word	0x00001630
        /*014c*/ 	.word	0x00000007
        /*0150*/ 	.word	0x00000000
        /*0154*/ 	.short	0x010a
        /*0156*/ 	.byte	0x3f
	.zero		1


	//   ....[13]....
        /*0158*/ 	.word	0x00003240
        /*015c*/ 	.word	0x00000007
        /*0160*/ 	.word	0x00000000
        /*0164*/ 	.short	0x010a
        /*0166*/ 	.byte	0x3f
	.zero		1


	//   ....[14]....
        /*0168*/ 	.word	0x00003ac0
        /*016c*/ 	.word	0x0000000a
        /*0170*/ 	.word	0x00000000
        /*0174*/ 	.short	0x010a
        /*0176*/ 	.byte	0x3f
	.zero		1


	//   ....[15]....
        /*0178*/ 	.word	0x00005130
        /*017c*/ 	.word	0x00000004
        /*0180*/ 	.word	0x00000000
        /*0184*/ 	.short	0x0101
        /*0186*/ 	.byte	0x3f
	.zero		1


	//   ....[16]....
        /*0188*/ 	.word	0x000051d0
        /*018c*/ 	.word	0x0000000a
        /*0190*/ 	.word	0x00000000
        /*0194*/ 	.short	0x010a
        /*0196*/ 	.byte	0x3f
	.zero		1


	//   ....[17]....
        /*0198*/ 	.word	0x00006fd0
        /*019c*/ 	.word	0x00000003
        /*01a0*/ 	.word	0x00000000
        /*01a4*/ 	.short	0x0101
        /*01a6*/ 	.byte	0x3f
	.zero		1


	//   ....[18]....
        /*01a8*/ 	.word	0x000070b0
        /*01ac*/ 	.word	0x000000ff
        /*01b0*/ 	.word	0x00000000
        /*01b4*/ 	.short	0x0101
        /*01b6*/ 	.byte	0x04
	.zero		1


	//   ....[19]....
        /*01b8*/ 	.word	0x0000cd10
        /*01bc*/ 	.word	0x00000008
        /*01c0*/ 	.word	0x00000020
        /*01c4*/ 	.short	0x010a
        /*01c6*/ 	.byte	0x3f
	.zero		1


	//   ....[20]....
        /*01c8*/ 	.word	0x0000d190
        /*01cc*/ 	.word	0x00000013
        /*01d0*/ 	.word	0x00000058
        /*01d4*/ 	.short	0x0101
        /*01d6*/ 	.byte	0x3f
	.zero		1


	//   ....[21]....
        /*01d8*/ 	.word	0x0000d8d0
        /*01dc*/ 	.word	0x00000005
        /*01e0*/ 	.word	0x00000000
        /*01e4*/ 	.short	0x010a
        /*01e6*/ 	.byte	0x3f
	.zero		1


	//   ....[22]....
        /*01e8*/ 	.word	0x0000d950
        /*01ec*/ 	.word	0x00000007
        /*01f0*/ 	.word	0x00000000
        /*01f4*/ 	.short	0x010a
        /*01f6*/ 	.byte	0x3f
	.zero		1


	//   ....[23]....
        /*01f8*/ 	.word	0x0000d9e0
        /*01fc*/ 	.word	0x00000006
        /*0200*/ 	.word	0x00000000
        /*0204*/ 	.short	0x010a
        /*0206*/ 	.byte	0x3f
	.zero		1


	//   ....[24]....
        /*0208*/ 	.word	0x0000da70
        /*020c*/ 	.word	0x00000003
        /*0210*/ 	.word	0x00000000
        /*0214*/ 	.short	0x010a
        /*0216*/ 	.byte	0x3f
	.zero		1


	//   ....[25]....
        /*0218*/ 	.word	0x0000db50
        /*021c*/ 	.word	0x00000003
        /*0220*/ 	.word	0x00000000
        /*0224*/ 	.short	0x010a
        /*0226*/ 	.byte	0x3f
	.zero		1


	//   ....[26]....
        /*0228*/ 	.word	0x0000dba0
        /*022c*/ 	.word	0x00000007
        /*0230*/ 	.word	0x00000000
        /*0234*/ 	.short	0x010a
        /*0236*/ 	.byte	0x3f
	.zero		1


	//   ....[27]....
        /*0238*/ 	.word	0x0000dbf0
        /*023c*/ 	.word	0x0000000a
        /*0240*/ 	.word	0x00000000
        /*0244*/ 	.short	0x010a
        /*0246*/ 	.byte	0x3f
	.zero		1


	//   ....[28]....
        /*0248*/ 	.word	0x0000dc40
        /*024c*/ 	.word	0x00000008
        /*0250*/ 	.word	0x00000020
        /*0254*/ 	.short	0x010a
        /*0256*/ 	.byte	0x3f
	.zero		1


	//   ....[29]....
        /*0258*/ 	.word	0x0000dd90
        /*025c*/ 	.word	0x00000005
        /*0260*/ 	.word	0x00000000
        /*0264*/ 	.short	0x010a
        /*0266*/ 	.byte	0x3f
	.zero		1


	//   ....[30]....
        /*0268*/ 	.word	0x0000dde0
        /*026c*/ 	.word	0x00000007
        /*0270*/ 	.word	0x00000000
        /*0274*/ 	.short	0x010a
        /*0276*/ 	.byte	0x3f
	.zero		1


	//   ....[31]....
        /*0278*/ 	.word	0x0000de30
        /*027c*/ 	.word	0x00000006
        /*0280*/ 	.word	0x00000000
        /*0284*/ 	.short	0x010a
        /*0286*/ 	.byte	0x3f
	.zero		1


	//----- nvinfo : EIATTR_NUM_MBARRIERS
	.align		4
.L_36:
        /*0288*/ 	.byte	0x03, 0x38
        /*028a*/ 	.short	0x000a


	//----- nvinfo : EIATTR_EXIT_INSTR_OFFSETS
	.align		4
        /*028c*/ 	.byte	0x04, 0x1c
        /*028e*/ 	.short	(.L_38 - .L_37)


	//   ....[0]....
.L_37:
        /*0290*/ 	.word	0x00000670


	//   ....[1]....
        /*0294*/ 	.word	0x00000f40


	//   ....[2]....
        /*0298*/ 	.word	0x0000c180


	//   ....[3]....
        /*029c*/ 	.word	0x0000c7a0


	//   ....[4]....
        /*02a0*/ 	.word	0x0000dac0


	//----- nvinfo : EIATTR_MAX_THREADS
	.align		4
.L_38:
        /*02a4*/ 	.byte	0x04, 0x05
        /*02a6*/ 	.short	(.L_40 - .L_39)
.L_39:
        /*02a8*/ 	.word	0x00000180
        /*02ac*/ 	.word	0x00000001
        /*02b0*/ 	.word	0x00000001


	//----- nvinfo : EIATTR_CRS_STACK_SIZE
	.align		4
.L_40:
        /*02b4*/ 	.byte	0x04, 0x1e
        /*02b6*/ 	.short	(.L_42 - .L_41)
.L_41:
        /*02b8*/ 	.word	0x00000000


	//----- nvinfo : EIATTR_CBANK_PARAM_SIZE
	.align		4
.L_42:
        /*02bc*/ 	.byte	0x03, 0x19
        /*02be*/ 	.short	0x0670


	//----- nvinfo : EIATTR_PARAM_CBANK
	.align		4
        /*02c0*/ 	.byte	0x04, 0x0a
        /*02c2*/ 	.short	(.L_44 - .L_43)
	.align		4
.L_43:
        /*02c4*/ 	.word	index@(.nv.constant0._ZN7cutlass13device_kernelINS_4gemm6kernel13GemmUniversalIN4cute5tupleIJiiiiEEENS1_10collective13CollectiveMmaINS1_49MainloopSm90TmaGmmaRmemAWarpSpecializedMixedInputILi4ENS5_IJNS4_1CILi1EEESB_SB_EEENS1_35KernelTmaWarpSpecializedCooperativeEEENS5_IJNSA_ILi256EEENSA_ILi64EEENSA_ILi128EEEEEENS_10bfloat16_tENS5_IJlSB_lEEENS5_IJNS_12float_e4m3_tEEEESK_NS4_8TiledMMAINS4_8MMA_AtomIJNS4_4SM904GMMA27MMA_64x64x16_F32BF16BF16_RSILNSQ_5MajorE0ELSS_0ELNSQ_7ScaleInE1ELST_1EEEEEENS4_6LayoutINS5_IJNSA_ILi2EEESB_SB_EEENS5_IJSB_NSA_ILi0EEESZ_EEEEENS5_IJNS4_10UnderscoreES12_S12_EEEEENS4_13SM90_TMA_LOADENS4_14ComposedLayoutINS4_7SwizzleILi3ELi4ELi3EEENS4_18smem_ptr_flag_bitsILi16EEENSW_INS5_IJNSA_ILi8EEESG_EEENS5_IJSG_SB_EEEEEEEvNS4_8identityES15_NS16_IS18_NS19_ILi8EEENSW_INS5_IJS1B_SH_EEENS5_IJSH_SB_EEEEEEENS4_9Copy_AtomIJNS4_39AutoVectorizingCopyWithAssumedAlignmentILi128EEESL_EEES1G_EENS_8epilogue10collective6detail29Sm90TmaWarpSpecializedAdapterINS1S_15DefaultEpilogueISJ_SK_SK_NS1R_6thread17LinearCombinationISJ_Li1EffLNS1W_9ScaleType4KindE0ELNS_15FloatRoundStyleE2ESJ_EENS1_15EpilogueDefaultEEEEEvvEEEEvNT_6ParamsE)
        /*02c8*/ 	.short	0x0210
        /*02ca*/ 	.short	0x0670


	//----- nvinfo : EIATTR_SW_WAR
	.align		4
.L_44:
        /*02cc*/ 	.byte	0x04, 0x36
        /*02ce*/ 	.short	(.L_46 - .L_45)
.L_45:
        /*02d0*/ 	.word	0x00000008
.L_46:


//--------------------- .nv.callgraph             --------------------------
	.section	.nv.callgraph,"",@"SHT_CUDA_CALLGRAPH"
	.align	4
	.sectionentsize	8
	.align		4
        /*0000*/ 	.word	0x00000000
	.align		4
        /*0004*/ 	.word	0xffffffff
	.align		4
        /*0008*/ 	.word	index@(_ZN7cutlass13device_kernelINS_4gemm6kernel13GemmUniversalIN4cute5tupleIJiiiiEEENS1_10collective13CollectiveMmaINS1_49MainloopSm90TmaGmmaRmemAWarpSpecializedMixedInputILi4ENS5_IJNS4_1CILi1EEESB_SB_EEENS1_35KernelTmaWarpSpecializedCooperativeEEENS5_IJNSA_ILi256EEENSA_ILi64EEENSA_ILi128EEEEEENS_10bfloat16_tENS5_IJlSB_lEEENS5_IJNS_12float_e4m3_tEEEESK_NS4_8TiledMMAINS4_8MMA_AtomIJNS4_4SM904GMMA27MMA_64x64x16_F32BF16BF16_RSILNSQ_5MajorE0ELSS_0ELNSQ_7ScaleInE1ELST_1EEEEEENS4_6LayoutINS5_IJNSA_ILi2EEESB_SB_EEENS5_IJSB_NSA_ILi0EEESZ_EEEEENS5_IJNS4_10UnderscoreES12_S12_EEEEENS4_13SM90_TMA_LOADENS4_14ComposedLayoutINS4_7SwizzleILi3ELi4ELi3EEENS4_18smem_ptr_flag_bitsILi16EEENSW_INS5_IJNSA_ILi8EEESG_EEENS5_IJSG_SB_EEEEEEEvNS4_8identityES15_NS16_IS18_NS19_ILi8EEENSW_INS5_IJS1B_SH_EEENS5_IJSH_SB_EEEEEEENS4_9Copy_AtomIJNS4_39AutoVectorizingCopyWithAssumedAlignmentILi128EEESL_EEES1G_EENS_8epilogue10collective6detail29Sm90TmaWarpSpecializedAdapterINS1S_15DefaultEpilogueISJ_SK_SK_NS1R_6thread17LinearCombinationISJ_Li1EffLNS1W_9ScaleType4KindE0ELNS_15FloatRoundStyleE2ESJ_EENS1_15EpilogueDefaultEEEEEvvEEEEvNT_6ParamsE)
	.align		4
        /*000c*/ 	.word	index@(__assertfail)
	.align		4
        /*0010*/ 	.word	0x00000000
	.align		4
        /*0014*/ 	.word	0xfffffffe
	.align		4
        /*0018*/ 	.word	0x00000000
	.align		4
        /*001c*/ 	.word	0xfffffffd
	.align		4
        /*0020*/ 	.word	0x00000000
	.align		4
        /*0024*/ 	.word	0xfffffffc


//--------------------- .nv.constant4             --------------------------
	.section	.nv.constant4,"a",@progbits
	.align	8
	.align		8
.nv.constant4:
        /*0000*/ 	.dword	__assertfail
	.align		8
        /*0008*/ 	.dword	__unnamed_1
	.align		8
        /*0010*/ 	.dword	__unnamed_2
	.align		8
        /*0018*/ 	.dword	_ZN40_INTERNAL_e282af1b_4_k_cu_675cd7bc_219214cuda3std3__45__cpo5beginE
	.align		8
        /*0020*/ 	.dword	_ZN40_INTERNAL_e282af1b_4_k_cu_675cd7bc_219214cuda3std3__45__cpo3endE
	.align		8
        /*0028*/ 	.dword	_ZN40_INTERNAL_e282af1b_4_k_cu_675cd7bc_219214cuda3std3__45__cpo6cbeginE
	.align		8
        /*0030*/ 	.dword	_ZN40_INTERNAL_e282af1b_4_k_cu_675cd7bc_219214cuda3std3__45__cpo4cendE
	.align		8
        /*0038*/ 	.dword	_ZN40_INTERNAL_e282af1b_4_k_cu_675cd7bc_219214cuda3std3__442_GLOBAL__N__e282af1b_4_k_cu_675cd7bc_219216ignoreE
	.align		8
        /*0040*/ 	.dword	_ZN40_INTERNAL_e282af1b_4_k_cu_675cd7bc_219214cuda3std3__419piecewise_constructE
	.align		8
        /*0048*/ 	.dword	_ZN40_INTERNAL_e282af1b_4_k_cu_675cd7bc_219214cuda3std3__48in_placeE
	.align		8
        /*0050*/ 	.dword	_ZN40_INTERNAL_e282af1b_4_k_cu_675cd7bc_219214cuda3std6ranges3__45__cpo4swapE
	.align		8
        /*0058*/ 	.dword	_ZN40_INTERNAL_e282af1b_4_k_cu_675cd7bc_219214cuda3std6ranges3__45__cpo9iter_moveE
	.align		8
        /*0060*/ 	.dword	_ZN40_INTERNAL_e282af1b_4_k_cu_675cd7bc_219214cute7productE
	.align		8
        /*0068*/ 	.dword	_ZN40_INTERNAL_e282af1b_4_k_cu_675cd7bc_219214cute1_E
	.align		8
        /*0070*/ 	.dword	$str$24
	.align		8
        /*0078*/ 	.dword	$str$25


//--------------------- .text._ZN7cutlass13device_kernelINS_4gemm6kernel13GemmUniversalIN4cute5tupleIJiiiiEEENS1_10collective13CollectiveMmaINS1_49MainloopSm90TmaGmmaRmemAWarpSpecializedMixedInputILi4ENS5_IJNS4_1CILi1EEESB_SB_EEENS1_35KernelTmaWarpSpecializedCooperativeEEENS5_IJNSA_ILi256EEENSA_ILi64EEENSA_ILi128EEEEEENS_10bfloat16_tENS5_IJlSB_lEEENS5_IJNS_12float_e4m3_tEEEESK_NS4_8TiledMMAINS4_8MMA_AtomIJNS4_4SM904GMMA27MMA_64x64x16_F32BF16BF16_RSILNSQ_5MajorE0ELSS_0ELNSQ_7ScaleInE1ELST_1EEEEEENS4_6LayoutINS5_IJNSA_ILi2EEESB_SB_EEENS5_IJSB_NSA_ILi0EEESZ_EEEEENS5_IJNS4_10UnderscoreES12_S12_EEEEENS4_13SM90_TMA_LOADENS4_14ComposedLayoutINS4_7SwizzleILi3ELi4ELi3EEENS4_18smem_ptr_flag_bitsILi16EEENSW_INS5_IJNSA_ILi8EEESG_EEENS5_IJSG_SB_EEEEEEEvNS4_8identityES15_NS16_IS18_NS19_ILi8EEENSW_INS5_IJS1B_SH_EEENS5_IJSH_SB_EEEEEEENS4_9Copy_AtomIJNS4_39AutoVectorizingCopyWithAssumedAlignmentILi128EEESL_EEES1G_EENS_8epilogue10collective6detail29Sm90TmaWarpSpecializedAdapterINS1S_15DefaultEpilogueISJ_SK_SK_NS1R_6thread17LinearCombinationISJ_Li1EffLNS1W_9ScaleType4KindE0ELNS_15FloatRoundStyleE2ESJ_EENS1_15EpilogueDefaultEEEEEvvEEEEvNT_6ParamsE --------------------------
	.section	.text._ZN7cutlass13device_kernelINS_4gemm6kernel13GemmUniversalIN4cute5tupleIJiiiiEEENS1_10collective13CollectiveMmaINS1_49MainloopSm90TmaGmmaRmemAWarpSpecializedMixedInputILi4ENS5_IJNS4_1CILi1EEESB_SB_EEENS1_35KernelTmaWarpSpecializedCooperativeEEENS5_IJNSA_ILi256EEENSA_ILi64EEENSA_ILi128EEEEEENS_10bfloat16_tENS5_IJlSB_lEEENS5_IJNS_12float_e4m3_tEEEESK_NS4_8TiledMMAINS4_8MMA_AtomIJNS4_4SM904GMMA27MMA_64x64x16_F32BF16BF16_RSILNSQ_5MajorE0ELSS_0ELNSQ_7ScaleInE1ELST_1EEEEEENS4_6LayoutINS5_IJNSA_ILi2EEESB_SB_EEENS5_IJSB_NSA_ILi0EEESZ_EEEEENS5_IJNS4_10UnderscoreES12_S12_EEEEENS4_13SM90_TMA_LOADENS4_14ComposedLayoutINS4_7SwizzleILi3ELi4ELi3EEENS4_18smem_ptr_flag_bitsILi16EEENSW_INS5_IJNSA_ILi8EEESG_EEENS5_IJSG_SB_EEEEEEEvNS4_8identityES15_NS16_IS18_NS19_ILi8EEENSW_INS5_IJS1B_SH_EEENS5_IJSH_SB_EEEEEEENS4_9Copy_AtomIJNS4_39AutoVectorizingCopyWithAssumedAlignmentILi128EEESL_EEES1G_EENS_8epilogue10collective6detail29Sm90TmaWarpSpecializedAdapterINS1S_15DefaultEpilogueISJ_SK_SK_NS1R_6thread17LinearCombinationISJ_Li1EffLNS1W_9ScaleType4KindE0ELNS_15FloatRoundStyleE2ESJ_EENS1_15EpilogueDefaultEEEEEvvEEEEvNT_6ParamsE,"ax",@progbits
	.align	128
.text._ZN7cutlass13device_kernelINS_4gemm6kernel13GemmUniversalIN4cute5tupleIJiiiiEEENS1_10collective13CollectiveMmaINS1_49MainloopSm90TmaGmmaRmemAWarpSpecializedMixedInputILi4ENS5_IJNS4_1CILi1EEESB_SB_EEENS1_35KernelTmaWarpSpecializedCooperativeEEENS5_IJNSA_ILi256EEENSA_ILi64EEENSA_ILi128EEEEEENS_10bfloat16_tENS5_IJlSB_lEEENS5_IJNS_12float_e4m3_tEEEESK_NS4_8TiledMMAINS4_8MMA_AtomIJNS4_4SM904GMMA27MMA_64x64x16_F32BF16BF16_RSILNSQ_5MajorE0ELSS_0ELNSQ_7ScaleInE1ELST_1EEEEEENS4_6LayoutINS5_IJNSA_ILi2EEESB_SB_EEENS5_IJSB_NSA_ILi0EEESZ_EEEEENS5_IJNS4_10UnderscoreES12_S12_EEEEENS4_13SM90_TMA_LOADENS4_14ComposedLayoutINS4_7SwizzleILi3ELi4ELi3EEENS4_18smem_ptr_flag_bitsILi16EEENSW_INS5_IJNSA_ILi8EEESG_EEENS5_IJSG_SB_EEEEEEEvNS4_8identityES15_NS16_IS18_NS19_ILi8EEENSW_INS5_IJS1B_SH_EEENS5_IJSH_SB_EEEEEEENS4_9Copy_AtomIJNS4_39AutoVectorizingCopyWithAssumedAlignmentILi128EEESL_EEES1G_EENS_8epilogue10collective6detail29Sm90TmaWarpSpecializedAdapterINS1S_15DefaultEpilogueISJ_SK_SK_NS1R_6thread17LinearCombinationISJ_Li1EffLNS1W_9ScaleType4KindE0ELNS_15FloatRoundStyleE2ESJ_EENS1_15EpilogueDefaultEEEEEvvEEEEvNT_6ParamsE:
        .type           _ZN7cutlass13device_kernelINS_4gemm6kernel13GemmUniversalIN4cute5tupleIJiiiiEEENS1_10collective13CollectiveMmaINS1_49MainloopSm90TmaGmmaRmemAWarpSpecializedMixedInputILi4ENS5_IJNS4_1CILi1EEESB_SB_EEENS1_35KernelTmaWarpSpecializedCooperativeEEENS5_IJNSA_ILi256EEENSA_ILi64EEENSA_ILi128EEEEEENS_10bfloat16_tENS5_IJlSB_lEEENS5_IJNS_12float_e4m3_tEEEESK_NS4_8TiledMMAINS4_8MMA_AtomIJNS4_4SM904GMMA27MMA_64x64x16_F32BF16BF16_RSILNSQ_5MajorE0ELSS_0ELNSQ_7ScaleInE1ELST_1EEEEEENS4_6LayoutINS5_IJNSA_ILi2EEESB_SB_EEENS5_IJSB_NSA_ILi0EEESZ_EEEEENS5_IJNS4_10UnderscoreES12_S12_EEEEENS4_13SM90_TMA_LOADENS4_14ComposedLayoutINS4_7SwizzleILi3ELi4ELi3EEENS4_18smem_ptr_flag_bitsILi16EEENSW_INS5_IJNSA_ILi8EEESG_EEENS5_IJSG_SB_EEEEEEEvNS4_8identityES15_NS16_IS18_NS19_ILi8EEENSW_INS5_IJS1B_SH_EEENS5_IJSH_SB_EEEEEEENS4_9Copy_AtomIJNS4_39AutoVectorizingCopyWithAssumedAlignmentILi128EEESL_EEES1G_EENS_8epilogue10collective6detail29Sm90TmaWarpSpecializedAdapterINS1S_15DefaultEpilogueISJ_SK_SK_NS1R_6thread17LinearCombinationISJ_Li1EffLNS1W_9ScaleType4KindE0ELNS_15FloatRoundStyleE2ESJ_EENS1_15EpilogueDefaultEEEEEvvEEEEvNT_6ParamsE,@function
        .size           _ZN7cutlass13device_kernelINS_4gemm6kernel13GemmUniversalIN4cute5tupleIJiiiiEEENS1_10collective13CollectiveMmaINS1_49MainloopSm90TmaGmmaRmemAWarpSpecializedMixedInputILi4ENS5_IJNS4_1CILi1EEESB_SB_EEENS1_35KernelTmaWarpSpecializedCooperativeEEENS5_IJNSA_ILi256EEENSA_ILi64EEENSA_ILi128EEEEEENS_10bfloat16_tENS5_IJlSB_lEEENS5_IJNS_12float_e4m3_tEEEESK_NS4_8TiledMMAINS4_8MMA_AtomIJNS4_4SM904GMMA27MMA_64x64x16_F32BF16BF16_RSILNSQ_5MajorE0ELSS_0ELNSQ_7ScaleInE1ELST_1EEEEEENS4_6LayoutINS5_IJNSA_ILi2EEESB_SB_EEENS5_IJSB_NSA_ILi0EEESZ_EEEEENS5_IJNS4_10UnderscoreES12_S12_EEEEENS4_13SM90_TMA_LOADENS4_14ComposedLayoutINS4_7SwizzleILi3ELi4ELi3EEENS4_18smem_ptr_flag_bitsILi16EEENSW_INS5_IJNSA_ILi8EEESG_EEENS5_IJSG_SB_EEEEEEEvNS4_8identityES15_NS16_IS18_NS19_ILi8EEENSW_INS5_IJS1B_SH_EEENS5_IJSH_SB_EEEEEEENS4_9Copy_AtomIJNS4_39AutoVectorizingCopyWithAssumedAlignmentILi128EEESL_EEES1G_EENS_8epilogue10collective6detail29Sm90TmaWarpSpecializedAdapterINS1S_15DefaultEpilogueISJ_SK_SK_NS1R_6thread17LinearCombinationISJ_Li1EffLNS1W_9ScaleType4KindE0ELNS_15FloatRoundStyleE2ESJ_EENS1_15EpilogueDefaultEEEEEvvEEEEvNT_6ParamsE,(.L_x_208 - _ZN7cutlass13device_kernelINS_4gemm6kernel13GemmUniversalIN4cute5tupleIJiiiiEEENS1_10collective13CollectiveMmaINS1_49MainloopSm90TmaGmmaRmemAWarpSpecializedMixedInputILi4ENS5_IJNS4_1CILi1EEESB_SB_EEENS1_35KernelTmaWarpSpecializedCooperativeEEENS5_IJNSA_ILi256EEENSA_ILi64EEENSA_ILi128EEEEEENS_10bfloat16_tENS5_IJlSB_lEEENS5_IJNS_12float_e4m3_tEEEESK_NS4_8TiledMMAINS4_8MMA_AtomIJNS4_4SM904GMMA27MMA_64x64x16_F32BF16BF16_RSILNSQ_5MajorE0ELSS_0ELNSQ_7ScaleInE1ELST_1EEEEEENS4_6LayoutINS5_IJNSA_ILi2EEESB_SB_EEENS5_IJSB_NSA_ILi0EEESZ_EEEEENS5_IJNS4_10UnderscoreES12_S12_EEEEENS4_13SM90_TMA_LOADENS4_14ComposedLayoutINS4_7SwizzleILi3ELi4ELi3EEENS4_18smem_ptr_flag_bitsILi16EEENSW_INS5_IJNSA_ILi8EEESG_EEENS5_IJSG_SB_EEEEEEEvNS4_8identityES15_NS16_IS18_NS19_ILi8EEENSW_INS5_IJS1B_SH_EEENS5_IJSH_SB_EEEEEEENS4_9Copy_AtomIJNS4_39AutoVectorizingCopyWithAssumedAlignmentILi128EEESL_EEES1G_EENS_8epilogue10collective6detail29Sm90TmaWarpSpecializedAdapterINS1S_15DefaultEpilogueISJ_SK_SK_NS1R_6thread17LinearCombinationISJ_Li1EffLNS1W_9ScaleType4KindE0ELNS_15FloatRoundStyleE2ESJ_EENS1_15EpilogueDefaultEEEEEvvEEEEvNT_6ParamsE)
        .other          _ZN7cutlass13device_kernelINS_4gemm6kernel13GemmUniversalIN4cute5tupleIJiiiiEEENS1_10collective13CollectiveMmaINS1_49MainloopSm90TmaGmmaRmemAWarpSpecializedMixedInputILi4ENS5_IJNS4_1CILi1EEESB_SB_EEENS1_35KernelTmaWarpSpecializedCooperativeEEENS5_IJNSA_ILi256EEENSA_ILi64EEENSA_ILi128EEEEEENS_10bfloat16_tENS5_IJlSB_lEEENS5_IJNS_12float_e4m3_tEEEESK_NS4_8TiledMMAINS4_8MMA_AtomIJNS4_4SM904GMMA27MMA_64x64x16_F32BF16BF16_RSILNSQ_5MajorE0ELSS_0ELNSQ_7ScaleInE1ELST_1EEEEEENS4_6LayoutINS5_IJNSA_ILi2EEESB_SB_EEENS5_IJSB_NSA_ILi0EEESZ_EEEEENS5_IJNS4_10UnderscoreES12_S12_EEEEENS4_13SM90_TMA_LOADENS4_14ComposedLayoutINS4_7SwizzleILi3ELi4ELi3EEENS4_18smem_ptr_flag_bitsILi16EEENSW_INS5_IJNSA_ILi8EEESG_EEENS5_IJSG_SB_EEEEEEEvNS4_8identityES15_NS16_IS18_NS19_ILi8EEENSW_INS5_IJS1B_SH_EEENS5_IJSH_SB_EEEEEEENS4_9Copy_AtomIJNS4_39AutoVectorizingCopyWithAssumedAlignmentILi128EEESL_EEES1G_EENS_8epilogue10collective6detail29Sm90TmaWarpSpecializedAdapterINS1S_15DefaultEpilogueISJ_SK_SK_NS1R_6thread17LinearCombinationISJ_Li1EffLNS1W_9ScaleType4KindE0ELNS_15FloatRoundStyleE2ESJ_EENS1_15EpilogueDefaultEEEEEvvEEEEvNT_6ParamsE,@"STO_CUDA_ENTRY STV_DEFAULT"
_ZN7cutlass13device_kernelINS_4gemm6kernel13GemmUniversalIN4cute5tupleIJiiiiEEENS1_10collective13CollectiveMmaINS1_49MainloopSm90TmaGmmaRmemAWarpSpecializedMixedInputILi4ENS5_IJNS4_1CILi1EEESB_SB_EEENS1_35KernelTmaWarpSpecializedCooperativeEEENS5_IJNSA_ILi256EEENSA_ILi64EEENSA_ILi128EEEEEENS_10bfloat16_tENS5_IJlSB_lEEENS5_IJNS_12float_e4m3_tEEEESK_NS4_8TiledMMAINS4_8MMA_AtomIJNS4_4SM904GMMA27MMA_64x64x16_F32BF16BF16_RSILNSQ_5MajorE0ELSS_0ELNSQ_7ScaleInE1ELST_1EEEEEENS4_6LayoutINS5_IJNSA_ILi2EEESB_SB_EEENS5_IJSB_NSA_ILi0EEESZ_EEEEENS5_IJNS4_10UnderscoreES12_S12_EEEEENS4_13SM90_TMA_LOADENS4_14ComposedLayoutINS4_7SwizzleILi3ELi4ELi3EEENS4_18smem_ptr_flag_bitsILi16EEENSW_INS5_IJNSA_ILi8EEESG_EEENS5_IJSG_SB_EEEEEEEvNS4_8identityES15_NS16_IS18_NS19_ILi8EEENSW_INS5_IJS1B_SH_EEENS5_IJSH_SB_EEEEEEENS4_9Copy_AtomIJNS4_39AutoVectorizingCopyWithAssumedAlignmentILi128EEESL_EEES1G_EENS_8epilogue10collective6detail29Sm90TmaWarpSpecializedAdapterINS1S_15DefaultEpilogueISJ_SK_SK_NS1R_6thread17LinearCombinationISJ_Li1EffLNS1W_9ScaleType4KindE0ELNS_15FloatRoundStyleE2ESJ_EENS1_15EpilogueDefaultEEEEEvvEEEEvNT_6ParamsE:
[----:B------:R-:W0:Y:S01]  /*0000*/  LDC R1, c[0x0][0x28] ;  /* 0x00000a00ff017b82 */ /* 0x000e220000000800 */
[----:B------:R-:W1:Y:S01]  /*0010*/  S2R R0, SR_TID.X ;  /* 0x0000000000007919 */ /* 0x000e620000002100 */
[----:B------:R-:W-:Y:S01]  /*0020*/  ELECT P0, URZ, PT ;  /* 0x00000000003f782f */ /* 0x000fe20003800000 */
[----:B------:R-:W-:Y:S01]  /*0030*/  BSSY B0, `(.L_x_0) ;  /* 0x000000f000007945 */ /* 0x000fe20003800000 */
[--C-:B-1----:R-:W-:Y:S02]  /*0040*/  SHF.R.U32.HI R3, RZ, 0x5, R0.reuse ;  /* 0x00000005ff037819 */ /* 0x102fe40000011600 */
[----:B------:R-:W-:-:S03]  /*0050*/  SHF.R.U32.HI R7, RZ, 0x7, R0 ;  /* 0x00000007ff077819 */ /* 0x000fc60000011600 */
[----:B------:R-:W1:Y:S04]  /*0060*/  SHFL.IDX PT, R5, R3, RZ, 0x1f ;  /* 0x00001fff03057589 */ /* 0x000e6800000e0000 */
[----:B------:R2:W3:Y:S01]  /*0070*/  SHFL.IDX PT, R11, R7, RZ, 0x1f ;  /* 0x00001fff070b7589 */ /* 0x0004e200000e0000 */
[----:B-1----:R-:W-:-:S13]  /*0080*/  ISETP.NE.OR P0, PT, R5, RZ, !P0 ;  /* 0x000000ff0500720c */ /* 0x002fda0004705670 */
[----:B0-23--:R-:W-:Y:S05]  /*0090*/  @P0 BRA `(.L_x_1) ;  /* 0x0000000000200947 */ /* 0x00dfea0003800000 */
[----:B------:R-:W-:Y:S02]  /*00a0*/  ULDC.64 UR4, c[0x0][0x198] ;  /* 0x0000660000047ab9 */ /* 0x000fe40000000a00 */
[----:B------:R-:W-:Y:S02]  /*00b0*/  UIADD3 UR6, UP0, UR4, 0xf0, URZ ;  /* 0x000000f004067890 */ /* 0x000fe4000ff1e03f */
[----:B------:R-:W-:Y:S02]  /*00c0*/  UIADD3 UR4, UP1, UR4, 0x1f0, URZ ;  /* 0x000001f004047890 */ /* 0x000fe4000ff3e03f */
[----:B------:R-:W-:Y:S02]  /*00d0*/  UIADD3.X UR7, URZ, UR5, URZ, UP0, !UPT ;  /* 0x000000053f077290 */ /* 0x000fe400087fe43f */
[----:B------:R-:W-:-:S07]  /*00e0*/  UIADD3.X UR5, URZ, UR5, URZ, UP1, !UPT ;  /* 0x000000053f057290 */ /* 0x000fce0008ffe43f */
[----:B------:R0:W-:Y:S02]  /*00f0*/  UTMACCTL.PF [UR6] ;  /* 0x00000000060079b9 */ /* 0x0001e40008040000 */
[----:B------:R0:W-:Y:S02]  /*0100*/  UTMACCTL.PF [UR4] ;  /* 0x00000000040079b9 */ /* 0x0001e40008040000 */
[----:B0-----:R-:W-:Y:S01]  /*0110*/  NOP ;  /* 0x0000000000007918 */ /* 0x001fe20000000000 */
.L_x_1:
[----:B------:R-:W-:Y:S05]  /*0120*/  BSYNC B0 ;  /* 0x0000000000007941 */ /* 0x000fea0003800000 */
.L_x_0:
[----:B------:R-:W0:Y:S02]  /*0130*/  SHFL.IDX PT, R2, R3, RZ, 0x1f ;  /* 0x00001fff03027589 */ /* 0x000e2400000e0000 */
[----:B0-----:R-:W-:-:S13]  /*0140*/  ISETP.NE.AND P0, PT, R2, RZ, PT ;  /* 0x000000ff0200720c */ /* 0x001fda0003f05270 */
[----:B------:R-:W-:Y:S05]  /*0150*/  @P0 BRA `(.L_x_2) ;  /* 0x0000000000580947 */ /* 0x000fea0003800000 */
[----:B------:R-:W0:Y:S01]  /*0160*/  S2UR UR8, SR_CgaCtaId ;  /* 0x00000000000879c3 */ /* 0x000e220000008800 */
[----:B------:R-:W-:Y:S01]  /*0170*/  UMOV UR4, 0x400 ;  /* 0x0000040000047882 */ /* 0x000fe20000000000 */
[----:B------:R-:W-:Y:S01]  /*0180*/  UMOV UR5, 0x1 ;  /* 0x0000000100057882 */ /* 0x000fe20000000000 */
[----:B------:R-:W-:Y:S01]  /*0190*/  UMOV UR6, 0x100 ;  /* 0x0000010000067882 */ /* 0x000fe20000000000 */
[----:B------:R-:W-:Y:S01]  /*01a0*/  ELECT P0, URZ, PT ;  /* 0x00000000003f782f */ /* 0x000fe20003800000 */
[----:B------:R-:W-:-:S04]  /*01b0*/  UIADD3 UR6, -UR6, 0x100000, URZ ;  /* 0x0010000006067890 */ /* 0x000fc8000fffe13f */
[----:B------:R-:W-:Y:S02]  /*01c0*/  USHF.L.U32 UR7, UR6, 0xb, URZ ;  /* 0x0000000b06077899 */ /* 0x000fe4000800063f */
[----:B------:R-:W-:Y:S02]  /*01d0*/  USHF.L.U32 UR6, UR6, 0x1, URZ ;  /* 0x0000000106067899 */ /* 0x000fe4000800063f */
[----:B0-----:R-:W-:Y:S02]  /*01e0*/  ULEA UR8, UR8, UR4, 0x18 ;  /* 0x0000000408087291 */ /* 0x001fe4000f8ec03f */
[----:B------:R-:W-:-:S04]  /*01f0*/  UIADD3 UR4, -UR5, 0x100000, URZ ;  /* 0x0010000005047890 */ /* 0x000fc8000fffe13f */
[----:B------:R-:W-:Y:S02]  /*0200*/  USHF.L.U32 UR5, UR4, 0xb, URZ ;  /* 0x0000000b04057899 */ /* 0x000fe4000800063f */
[----:B------:R-:W-:Y:S01]  /*0210*/  USHF.L.U32 UR4, UR4, 0x1, URZ ;  /* 0x0000000104047899 */ /* 0x000fe2000800063f */
[----:B------:R-:W0:Y:S11]  /*0220*/  FENCE.VIEW.ASYNC.S ;  /* 0x00000000000073c6 */ /* 0x000e360000000000 */
[----:B0-----:R0:W1:Y:S01]  /*0230*/  SYNCS.EXCH.64 URZ, [UR8], UR4 ;  /* 0x00000004083f75b2 */ /* 0x0010620008000100 */
[----:B------:R0:W2:Y:S01]  /*0240*/  SYNCS.EXCH.64 URZ, [UR8+0x20], UR6 ;  /* 0x00002006083f75b2 */ /* 0x0000a20008000100 */
[----:B------:R0:W3:Y:S01]  /*0250*/  SYNCS.EXCH.64 URZ, [UR8+0x8], UR4 ;  /* 0x00000804083f75b2 */ /* 0x0000e20008000100 */
[----:B------:R0:W4:Y:S01]  /*0260*/  SYNCS.EXCH.64 URZ, [UR8+0x28], UR6 ;  /* 0x00002806083f75b2 */ /* 0x0001220008000100 */
[----:B------:R0:W0:Y:S01]  /*0270*/  SYNCS.EXCH.64 URZ, [UR8+0x10], UR4 ;  /* 0x00001004083f75b2 */ /* 0x0000220008000100 */
[----:B------:R0:W0:Y:S01]  /*0280*/  SYNCS.EXCH.64 URZ, [UR8+0x30], UR6 ;  /* 0x00003006083f75b2 */ /* 0x0000220008000100 */
[----:B------:R0:W0:Y:S01]  /*0290*/  SYNCS.EXCH.64 URZ, [UR8+0x18], UR4 ;  /* 0x00001804083f75b2 */ /* 0x0000220008000100 */
[----:B------:R0:W0:Y:S01]  /*02a0*/  SYNCS.EXCH.64 URZ, [UR8+0x38], UR6 ;  /* 0x00003806083f75b2 */ /* 0x0000220008000100 */
[----:B------:R-:W-:Y:S01]  /*02b0*/  NOP ;  /* 0x0000000000007918 */ /* 0x000fe20000000000 */
.L_x_2:
[----:B------:R-:W5:Y:S01]  /*02c0*/  SHFL.IDX PT, R3, R3, RZ, 0x1f ;  /* 0x00001fff03037589 */ /* 0x000f6200000e0000 */
[----:B------:R-:W-:Y:S01]  /*02d0*/  ELECT P0, URZ, PT ;  /* 0x00000000003f782f */ /* 0x000fe20003800000 */
[----:B------:R-:W1:Y:S01]  /*02e0*/  LDC R2, c[0x0][0x85c] ;  /* 0x00021700ff027b82 */ /* 0x000e620000000800 */
[----:B------:R-:W-:Y:S01]  /*02f0*/  SHF.R.S32.HI R8, RZ, 0x1f, R5 ;  /* 0x0000001fff087819 */ /* 0x000fe20000011405 */
[----:B------:R-:W2:Y:S01]  /*0300*/  S2R R6, SR_CTAID.Y ;  /* 0x0000000000067919 */ /* 0x000ea20000002600 */
[----:B0-----:R-:W-:Y:S01]  /*0310*/  UMOV UR4, 0x20 ;  /* 0x0000002000047882 */ /* 0x001fe20000000000 */
[----:B------:R-:W-:Y:S01]  /*0320*/  NOP ;  /* 0x0000000000007918 */ /* 0x000fe20000000000 */
[----:B------:R-:W-:Y:S01]  /*0330*/  ISETP.NE.AND P2, PT, R11, RZ, PT ;  /* 0x000000ff0b00720c */ /* 0x000fe20003f45270 */
[----:B------:R-:W0:Y:S01]  /*0340*/  S2R R4, SR_CTAID.X ;  /* 0x0000000000047919 */ /* 0x000e220000002500 */
[----:B------:R-:W-:Y:S01]  /*0350*/  NOP ;  /* 0x0000000000007918 */ /* 0x000fe20000000000 */
[----:B------:R-:W-:-:S02]  /*0360*/  LOP3.LUT R26, R26, 0xfffff7ff, RZ, 0xc0, !PT ;  /* 0xfffff7ff1a1a7812 */ /* 0x000fc400078ec0ff */
[----:B------:R-:W-:Y:S02]  /*0370*/  LOP3.LUT R32, R0, 0x7f, RZ, 0xc0, !PT ;  /* 0x0000007f00207812 */ /* 0x000fe400078ec0ff */
[----:B-----5:R-:W-:Y:S02]  /*0380*/  ISETP.NE.OR P0, PT, R3, RZ, !P0 ;  /* 0x000000ff0300720c */ /* 0x020fe40004705670 */
[----:B-1----:R-:W-:Y:S02]  /*0390*/  ISETP.NE.AND P3, PT, R2, 0x1, PT ;  /* 0x000000010200780c */ /* 0x002fe40003f65270 */
[----:B------:R-:W-:-:S04]  /*03a0*/  LEA.HI R3, R8, R5, RZ, 0x2 ;  /* 0x0000000508037211 */ /* 0x000fc800078f10ff */
[----:B------:R-:W-:-:S05]  /*03b0*/  LOP3.LUT R10, R3, 0xfffffffc, RZ, 0xc0, !PT ;  /* 0xfffffffc030a7812 */ /* 0x000fca00078ec0ff */
[----:B------:R-:W-:Y:S01]  /*03c0*/  VOTEU.ALL UP0, P0 ;  /* 0x00000000003f7886 */ /* 0x000fe20000000000 */
[----:B------:R-:W-:Y:S01]  /*03d0*/  IMAD.IADD R3, R5, 0x1, -R10 ;  /* 0x0000000105037824 */ /* 0x000fe200078e0a0a */
[----:B------:R-:W0:Y:S01]  /*03e0*/  @P3 LDC R17, c[0x0][0x10] ;  /* 0x00000400ff113b82 */ /* 0x000e220000000800 */
[----:B------:R-:W-:Y:S01]  /*03f0*/  VOTEU.ALL UP1, P0 ;  /* 0x00000000003f7886 */ /* 0x000fe20000020000 */
[----:B--2---:R-:W-:Y:S01]  /*0400*/  @P3 IMAD.MOV.U32 R8, RZ, RZ, R6 ;  /* 0x000000ffff083224 */ /* 0x004fe200078e0006 */
[----:B------:R-:W-:Y:S01]  /*0410*/  @!UP0 UMOV UR6, 0x400 ;  /* 0x0000040000068882 */ /* 0x000fe20000000000 */
[----:B------:R-:W-:-:S04]  /*0420*/  @!UP0 UIADD3 UR4, -UR4, 0x100000, URZ ;  /* 0x0010000004048890 */ /* 0x000fc8000fffe13f */
[----:B------:R-:W-:Y:S02]  /*0430*/  @!UP0 USHF.L.U32 UR5, UR4, 0xb, URZ ;  /* 0x0000000b04058899 */ /* 0x000fe4000800063f */
[----:B------:R-:W-:Y:S01]  /*0440*/  @!UP0 USHF.L.U32 UR4, UR4, 0x1, URZ ;  /* 0x0000000104048899 */ /* 0x000fe2000800063f */
[----:B------:R-:W-:Y:S01]  /*0450*/  ISETP.NE.AND P1, PT, R3, 0x3, PT ;  /* 0x000000030300780c */ /* 0x000fe20003f25270 */
[----:B------:R-:W-:Y:S01]  /*0460*/  @P3 IMAD.MOV.U32 R9, RZ, RZ, RZ ;  /* 0x000000ffff093224 */ /* 0x000fe200078e00ff */
[----:B------:R-:W-:Y:S01]  /*0470*/  @P3 LOP3.LUT R26, R26, 0x800, RZ, 0xfc, !PT ;  /* 0x000008001a1a3812 */ /* 0x000fe200078efcff */
[----:B------:R-:W1:Y:S01]  /*0480*/  @!UP0 S2UR UR7, SR_CgaCtaId ;  /* 0x00000000000789c3 */ /* 0x000e620000008800 */
[----:B------:R-:W-:-:S07]  /*0490*/  IMAD.MOV.U32 R5, RZ, RZ, RZ ;  /* 0x000000ffff057224 */ /* 0x000fce00078e00ff */
[----:B------:R-:W2:Y:S01]  /*04a0*/  @!P3 LDC R13, c[0x0][0xc] ;  /* 0x00000300ff0dbb82 */ /* 0x000ea20000000800 */
[----:B0-----:R-:W-:Y:S01]  /*04b0*/  @P3 IMAD.WIDE.U32 R16, R4, R17, R8 ;  /* 0x0000001104103225 */ /* 0x001fe200078e0008 */
[----:B-1----:R-:W-:Y:S01]  /*04c0*/  @!UP0 ULEA UR8, UR7, UR6, 0x18 ;  /* 0x0000000607088291 */ /* 0x002fe2000f8ec03f */
[----:B------:R-:W-:Y:S02]  /*04d0*/  VOTEU.ALL UP0, P0 ;  /* 0x00000000003f7886 */ /* 0x000fe40000000000 */
[----:B------:R-:W-:Y:S01]  /*04e0*/  ULDC UR6, c[0x0][0xc] ;  /* 0x0000030000067ab9 */ /* 0x000fe20000000800 */
[----:B------:R-:W-:Y:S01]  /*04f0*/  ISETP.EQ.OR P0, PT, R3, RZ, !P1 ;  /* 0x000000ff0300720c */ /* 0x000fe20004f02670 */
[----:B------:R-:W-:-:S03]  /*0500*/  ULDC UR7, c[0x0][0x10] ;  /* 0x0000040000077ab9 */ /* 0x000fc60000000800 */
[C---:B------:R-:W-:Y:S01]  /*0510*/  ISETP.EQ.AND P0, PT, R11.reuse, RZ, P0 ;  /* 0x000000ff0b00720c */ /* 0x040fe20000702270 */
[----:B------:R-:W-:Y:S02]  /*0520*/  VIADD R11, R11, 0xffffffff ;  /* 0xffffffff0b0b7836 */ /* 0x000fe40000000000 */
[----:B--2---:R-:W-:Y:S01]  /*0530*/  @!P3 IMAD.WIDE.U32 R8, R13, R6, R4 ;  /* 0x000000060d08b225 */ /* 0x004fe200078e0004 */
[----:B------:R-:W0:Y:S02]  /*0540*/  FENCE.VIEW.ASYNC.S ;  /* 0x00000000000073c6 */ /* 0x000e240000000000 */
[----:B0-----:R-:W3:Y:S01]  /*0550*/  @!UP0 SYNCS.EXCH.64 URZ, [UR8+0x50], UR4 ;  /* 0x00005004083f85b2 */ /* 0x001ee20008000100 */
[----:B------:R-:W-:Y:S01]  /*0560*/  SEL R18, RZ, 0x1, !P0 ;  /* 0x00000001ff127807 */ /* 0x000fe20004000000 */
[----:B------:R-:W-:Y:S01]  /*0570*/  @P3 IMAD.MOV.U32 R13, RZ, RZ, RZ ;  /* 0x000000ffff0d3224 */ /* 0x000fe200078e00ff */
[----:B------:R-:W-:Y:S01]  /*0580*/  ISETP.GE.U32.AND P1, PT, R11, 0x2, PT ;  /* 0x000000020b00780c */ /* 0x000fe20003f26070 */
[----:B------:R-:W-:-:S02]  /*0590*/  @!P3 IMAD.MOV.U32 R16, RZ, RZ, R8 ;  /* 0x000000ffff10b224 */ /* 0x000fc400078e0008 */
[----:B------:R-:W-:Y:S01]  /*05a0*/  @P3 IMAD.IADD R17, R17, 0x1, R13 ;  /* 0x0000000111113824 */ /* 0x000fe200078e020d */
[----:B------:R-:W-:Y:S01]  /*05b0*/  SEL R18, R18, 0x2, P1 ;  /* 0x0000000212127807 */ /* 0x000fe20000800000 */
[----:B------:R-:W-:Y:S01]  /*05c0*/  @!P3 IMAD.MOV.U32 R17, RZ, RZ, R9 ;  /* 0x000000ffff11b224 */ /* 0x000fe200078e0009 */
[----:B------:R0:W3:Y:S01]  /*05d0*/  @!UP1 SYNCS.EXCH.64 URZ, [UR8+0x58], UR4 ;  /* 0x00005804083f95b2 */ /* 0x0000e20008000100 */
[----:B------:R-:W-:Y:S01]  /*05e0*/  NOP ;  /* 0x0000000000007918 */ /* 0x000fe20000000000 */
[----:B0-----:R-:W-:-:S03]  /*05f0*/  UIMAD.WIDE.U32 UR4, UR6, UR7, URZ ;  /* 0x00000007060472a5 */ /* 0x001fc6000f8e003f */
[----:B------:R-:W-:Y:S02]  /*0600*/  ULDC UR6, c[0x0][0x14] ;  /* 0x0000050000067ab9 */ /* 0x000fe40000000800 */
[----:B------:R-:W-:Y:S02]  /*0610*/  UIMAD.WIDE.U32 UR38, UR4, UR6, URZ ;  /* 0x00000006042672a5 */ /* 0x000fe4000f8e003f */
[----:B------:R-:W-:-:S04]  /*0620*/  UIMAD UR42, UR5, UR6, URZ ;  /* 0x00000006052a72a4 */ /* 0x000fc8000f8e023f */
[----:B------:R-:W-:Y:S01]  /*0630*/  UIADD3 UR42, UR39, UR42, URZ ;  /* 0x0000002a272a7290 */ /* 0x000fe2000fffe03f */
[----:B---34-:R-:W-:Y:S06]  /*0640*/  BAR.SYNC.DEFER_BLOCKING 0x0 ;  /* 0x0000000000007b1d */ /* 0x018fec0000010000 */
[----:B------:R-:W-:Y:S05]  /*0650*/  @!P2 BRA `(.L_x_3) ;  /* 0x000000b800cca947 */ /* 0x000fea0003800000 */
[----:B------:R-:W-:-:S13]  /*0660*/  ISETP.GT.U32.AND P0, PT, R11, 0x1, PT ;  /* 0x000000010b00780c */ /* 0x000fda0003f04070 */
[----:B------:R-:W-:Y:S05]  /*0670*/  @P0 EXIT ;  /* 0x000000000000094d */ /* 0x000fea0003800000 */
[----:B------:R-:W-:Y:S01]  /*0680*/  ULDC.64 UR4, c[0x0][0x850] ;  /* 0x0002140000047ab9 */ /* 0x000fe20000000a00 */
[----:B------:R-:W-:Y:S01]  /*0690*/  PRMT R3, RZ, 0x7610, R3 ;  /* 0x00007610ff037816 */ /* 0x000fe20000000003 */
[----:B------:R-:W-:Y:S01]  /*06a0*/  IMAD.MOV.U32 R88, RZ, RZ, -0x1 ;  /* 0xffffffffff587424 */ /* 0x000fe200078e00ff */
[----:B------:R-:W-:Y:S01]  /*06b0*/  ISETP.GE.U32.AND P0, PT, R16, UR4, PT ;  /* 0x0000000410007c0c */ /* 0x000fe2000bf06070 */
[----:B------:R-:W-:Y:S02]  /*06c0*/  IMAD.MOV.U32 R22, RZ, RZ, -0x1 ;  /* 0xffffffffff167424 */ /* 0x000fe400078e00ff */
[----:B------:R-:W-:Y:S01]  /*06d0*/  IMAD.MOV.U32 R23, RZ, RZ, -0x1 ;  /* 0xffffffffff177424 */ /* 0x000fe200078e00ff */
[----:B------:R-:W-:-:S13]  /*06e0*/  ISETP.GE.U32.AND.EX P0, PT, R17, UR5, PT, P0 ;  /* 0x0000000511007c0c */ /* 0x000fda000bf06100 */
[----:B------:R-:W-:Y:S05]  /*06f0*/  @P0 BRA `(.L_x_4) ;  /* 0x0000000400580947 */ /* 0x000fea0003800000 */
[----:B------:R-:W0:Y:S01]  /*0700*/  LDC.64 R20, c[0x0][0x828] ;  /* 0x00020a00ff147b82 */ /* 0x000e220000000a00 */
[----:B------:R-:W-:Y:S02]  /*0710*/  IMAD.MOV.U32 R8, RZ, RZ, R16 ;  /* 0x000000ffff087224 */ /* 0x000fe400078e0010 */
[----:B------:R-:W-:-:S05]  /*0720*/  IMAD.MOV.U32 R9, RZ, RZ, R17 ;  /* 0x000000ffff097224 */ /* 0x000fca00078e0011 */
[----:B------:R-:W1:Y:S08]  /*0730*/  LDC R14, c[0x0][0x830] ;  /* 0x00020c00ff0e7b82 */ /* 0x000e700000000800 */
[----:B------:R-:W2:Y:S01]  /*0740*/  LDC.64 R22, c[0x0][0x820] ;  /* 0x00020800ff167b82 */ /* 0x000ea20000000a00 */
[----:B0-----:R-:W-:-:S04]  /*0750*/  ISETP.NE.U32.AND P0, PT, R20, RZ, PT ;  /* 0x000000ff1400720c */ /* 0x001fc80003f05070 */
[----:B------:R-:W-:-:S13]  /*0760*/  ISETP.NE.AND.EX P0, PT, R21, RZ, PT, P0 ;  /* 0x000000ff1500720c */ /* 0x000fda0003f05300 */
[----:B-12---:R-:W-:Y:S05]  /*0770*/  @!P0 BRA `(.L_x_5) ;  /* 0x0000000000288947 */ /* 0x006fea0003800000 */
[----:B------:R-:W0:Y:S02]  /*0780*/  LDC R3, c[0x0][0x834] ;  /* 0x00020d00ff037b82 */ /* 0x000e240000000800 */
[----:B0-----:R-:W-:-:S05]  /*0790*/  IADD3 R3, P0, R16, R3, RZ ;  /* 0x0000000310037210 */ /* 0x001fca0007f1e0ff */
[----:B------:R-:W-:-:S04]  /*07a0*/  IMAD.X R15, RZ, RZ, R17, P0 ;  /* 0x000000ffff0f7224 */ /* 0x000fc800000e0611 */
[----:B------:R-:W-:-:S04]  /*07b0*/  IMAD.WIDE.U32 R8, R15, R20, RZ ;  /* 0x000000140f087225 */ /* 0x000fc800078e00ff */
[----:B------:R-:W-:-:S04]  /*07c0*/  IMAD.WIDE.U32 R10, P0, R3, R21, R8 ;  /* 0x00000015030a7225 */ /* 0x000fc80007800008 */
[----:B------:R-:W-:-:S04]  /*07d0*/  IMAD.WIDE.U32 R8, R3, R20, RZ ;  /* 0x0000001403087225 */ /* 0x000fc800078e00ff */
[----:B------:R-:W-:Y:S01]  /*07e0*/  IMAD.X R13, RZ, RZ, RZ, P0 ;  /* 0x000000ffff0d7224 */ /* 0x000fe200000e06ff */
[----:B------:R-:W-:Y:S01]  /*07f0*/  IADD3 RZ, P0, R9, R10, RZ ;  /* 0x0000000a09ff7210 */ /* 0x000fe20007f1e0ff */
[----:B------:R-:W-:-:S04]  /*0800*/  IMAD.MOV.U32 R12, RZ, RZ, R11 ;  /* 0x000000ffff0c7224 */ /* 0x000fc800078e000b */
[----:B------:R-:W-:-:S08]  /*0810*/  IMAD.WIDE.U32.X R8, R15, R21, R12, P0 ;  /* 0x000000150f087225 */ /* 0x000fd000000e040c */
.L_x_5:
[-CC-:B------:R-:W-:Y:S01]  /*0820*/  SHF.R.U64 R26, R8, R14.reuse, R9.reuse ;  /* 0x0000000e081a7219 */ /* 0x180fe20000001209 */
[----:B------:R-:W0:Y:S01]  /*0830*/  LDC R12, c[0x0][0x818] ;  /* 0x00020600ff0c7b82 */ /* 0x000e220000000800 */
[----:B------:R-:W-:Y:S01]  /*0840*/  SHF.R.U32.HI R5, RZ, R14, R9 ;  /* 0x0000000eff057219 */ /* 0x000fe20000011609 */
[----:B------:R-:W-:Y:S01]  /*0850*/  ULDC UR4, c[0x0][0x150] ;  /* 0x0000540000047ab9 */ /* 0x000fe20000000800 */
[----:B------:R-:W-:Y:S02]  /*0860*/  IADD3 R11, P0, RZ, -R26, RZ ;  /* 0x8000001aff0b7210 */ /* 0x000fe40007f1e0ff */
[----:B------:R-:W-:-:S03]  /*0870*/  I2FP.F32.U32 R3, R4 ;  /* 0x0000000400037245 */ /* 0x000fc60000201000 */
[----:B------:R-:W1:Y:S01]  /*0880*/  LDC.64 R24, c[0x0][0x840] ;  /* 0x00021000ff187b82 */ /* 0x000e620000000a00 */
[----:B------:R-:W-:Y:S02]  /*0890*/  IMAD.X R13, RZ, RZ, ~R5, P0 ;  /* 0x000000ffff0d7224 */ /* 0x000fe400000e0e05 */
[----:B------:R-:W-:Y:S01]  /*08a0*/  FMUL R3, R3, UR4 ;  /* 0x0000000403037c20 */ /* 0x000fe20008400000 */
[----:B------:R-:W-:Y:S01]  /*08b0*/  IMAD.WIDE.U32 R8, R11, R22, R16 ;  /* 0x000000160b087225 */ /* 0x000fe200078e0010 */
[----:B------:R-:W-:-:S03]  /*08c0*/  ULDC UR4, c[0x0][0x154] ;  /* 0x0000550000047ab9 */ /* 0x000fc60000000800 */
[----:B------:R-:W-:Y:S01]  /*08d0*/  IMAD R10, R13, R22, RZ ;  /* 0x000000160d0a7224 */ /* 0x000fe200078e02ff */
[----:B------:R-:W2:Y:S01]  /*08e0*/  LDC R5, c[0x0][0x144] ;  /* 0x00005100ff057b82 */ /* 0x000ea20000000800 */
[----:B------:R-:W3:Y:S02]  /*08f0*/  F2I.U32.TRUNC.NTZ R3, R3 ;  /* 0x0000000300037305 */ /* 0x000ee4000020f000 */
[----:B------:R-:W-:-:S04]  /*0900*/  IMAD R11, R11, R23, R10 ;  /* 0x000000170b0b7224 */ /* 0x000fc800078e020a */
[----:B------:R-:W-:Y:S01]  /*0910*/  IMAD.IADD R9, R9, 0x1, R11 ;  /* 0x0000000109097824 */ /* 0x000fe200078e020b */
[----:B------:R-:W4:Y:S01]  /*0920*/  LDC R14, c[0x0][0x808] ;  /* 0x00020200ff0e7b82 */ /* 0x000f220000000800 */
[----:B------:R-:W-:-:S03]  /*0930*/  IMAD.MOV.U32 R11, RZ, RZ, -0x1 ;  /* 0xffffffffff0b7424 */ /* 0x000fc600078e00ff */
[----:B0-----:R-:W-:Y:S02]  /*0940*/  SHF.R.U64 R20, R8, R12, R9 ;  /* 0x0000000c08147219 */ /* 0x001fe40000001209 */
[----:B------:R-:W-:Y:S02]  /*0950*/  I2FP.F32.U32 R8, R6 ;  /* 0x0000000600087245 */ /* 0x000fe40000201000 */
[----:B------:R-:W0:Y:S01]  /*0960*/  LDC R22, c[0x0][0x858] ;  /* 0x00021600ff167b82 */ /* 0x000e220000000800 */
[----:B-1----:R-:W-:Y:S01]  /*0970*/  ISETP.NE.U32.AND P0, PT, R24, RZ, PT ;  /* 0x000000ff1800720c */ /* 0x002fe20003f05070 */
[----:B---3--:R-:W-:Y:S01]  /*0980*/  IMAD.MOV R10, RZ, RZ, -R3 ;  /* 0x000000ffff0a7224 */ /* 0x008fe200078e0a03 */
[----:B------:R-:W-:Y:S01]  /*0990*/  SHF.R.U32.HI R9, RZ, R12, R9 ;  /* 0x0000000cff097219 */ /* 0x000fe20000011609 */
[----:B------:R-:W-:Y:S01]  /*09a0*/  FMUL R8, R8, UR4 ;  /* 0x0000000408087c20 */ /* 0x000fe20008400000 */
[----:B------:R-:W-:-:S03]  /*09b0*/  ISETP.NE.AND.EX P0, PT, R25, RZ, PT, P0 ;  /* 0x000000ff1900720c */ /* 0x000fc60003f05300 */
[----:B------:R-:W1:Y:S01]  /*09c0*/  LDC R15, c[0x0][0x148] ;  /* 0x00005200ff0f7b82 */ /* 0x000e620000000800 */
[----:B--2---:R-:W-:-:S07]  /*09d0*/  IMAD R3, R5, R10, R4 ;  /* 0x0000000a05037224 */ /* 0x004fce00078e0204 */
[----:B------:R-:W2:Y:S01]  /*09e0*/  LDC R21, c[0x0][0x800] ;  /* 0x00020000ff157b82 */ /* 0x000ea20000000800 */
[-CC-:B----4-:R-:W-:Y:S02]  /*09f0*/  SHF.R.U64 R28, R20, R14.reuse, R9.reuse ;  /* 0x0000000e141c7219 */ /* 0x190fe40000001209 */
[----:B------:R-:W-:Y:S01]  /*0a00*/  SHF.R.U32.HI R5, RZ, R14, R9 ;  /* 0x0000000eff057219 */ /* 0x000fe20000011609 */
[----:B------:R-:W-:Y:S01]  /*0a10*/  IMAD.MOV.U32 R9, RZ, RZ, 0x1 ;  /* 0x00000001ff097424 */ /* 0x000fe200078e00ff */
[----:B------:R3:W4:Y:S03]  /*0a20*/  F2I.U32.TRUNC.NTZ R14, R8 ;  /* 0x00000008000e7305 */ /* 0x000726000020f000 */
[----:B------:R-:W1:Y:S01]  /*0a30*/  LDC R23, c[0x0][0x848] ;  /* 0x00021200ff177b82 */ /* 0x000e620000000800 */
[-C--:B0-----:R-:W-:Y:S02]  /*0a40*/  SHF.L.U32 R4, R11, R22.reuse, RZ ;  /* 0x000000160b047219 */ /* 0x081fe400000006ff */
[----:B------:R-:W-:-:S02]  /*0a50*/  SHF.R.U64 R30, R28, R22, R5 ;  /* 0x000000161c1e7219 */ /* 0x000fc40000001205 */
[----:B------:R-:W-:Y:S02]  /*0a60*/  LOP3.LUT R13, RZ, R4, RZ, 0x33, !PT ;  /* 0x00000004ff0d7212 */ /* 0x000fe400078e33ff */
[-C--:B------:R-:W-:Y:S01]  /*0a70*/  SHF.R.U32.HI R5, RZ, R22.reuse, R5 ;  /* 0x00000016ff057219 */ /* 0x080fe20000011605 */
[----:B------:R-:W0:Y:S01]  /*0a80*/  LDC R27, c[0x0][0x838] ;  /* 0x00020e00ff1b7b82 */ /* 0x000e220000000800 */
[----:B------:R-:W-:Y:S01]  /*0a90*/  SHF.L.U32 R12, R9, R22, RZ ;  /* 0x00000016090c7219 */ /* 0x000fe200000006ff */
[----:B------:R-:W-:-:S06]  /*0aa0*/  IMAD.MOV.U32 R4, RZ, RZ, R30 ;  /* 0x000000ffff047224 */ /* 0x000fcc00078e001e */
[----:B------:R-:W0:Y:S01]  /*0ab0*/  LDC R88, c[0x0][0x810] ;  /* 0x00020400ff587b82 */ /* 0x000e220000000800 */
[----:B---34-:R-:W-:Y:S05]  /*0ac0*/  @!P0 BRA `(.L_x_6) ;  /* 0x0000000000288947 */ /* 0x018fea0003800000 */
[----:B------:R-:W3:Y:S02]  /*0ad0*/  LDC R11, c[0x0][0x84c] ;  /* 0x00021300ff0b7b82 */ /* 0x000ee40000000800 */
[----:B---3--:R-:W-:-:S05]  /*0ae0*/  IADD3 R11, P0, R30, R11, RZ ;  /* 0x0000000b1e0b7210 */ /* 0x008fca0007f1e0ff */
        /* <DEDUP_REMOVED lines=8> */
.L_x_6:
[----:B-1----:R-:W-:Y:S01]  /*0b70*/  SHF.R.U64 R4, R4, R23, R5 ;  /* 0x0000001704047219 */ /* 0x002fe20000001205 */
[----:B--2---:R-:W-:Y:S01]  /*0b80*/  VIADD R5, R21, 0xffffffff ;  /* 0xffffffff15057836 */ /* 0x004fe20000000000 */
[----:B------:R-:W-:Y:S01]  /*0b90*/  LOP3.LUT R13, R28, R13, RZ, 0xc0, !PT ;  /* 0x0000000d1c0d7212 */ /* 0x000fe200078ec0ff */
[----:B------:R-:W-:Y:S02]  /*0ba0*/  IMAD.MOV R14, RZ, RZ, -R14 ;  /* 0x000000ffff0e7224 */ /* 0x000fe400078e0a0e */
[----:B------:R-:W-:Y:S01]  /*0bb0*/  IMAD.MOV R8, RZ, RZ, -R4 ;  /* 0x000000ffff087224 */ /* 0x000fe200078e0a04 */
[----:B------:R-:W-:Y:S01]  /*0bc0*/  LOP3.LUT R5, R20, R5, RZ, 0xc0, !PT ;  /* 0x0000000514057212 */ /* 0x000fe200078ec0ff */
[----:B------:R-:W-:Y:S02]  /*0bd0*/  IMAD R12, R12, R4, R13 ;  /* 0x000000040c0c7224 */ /* 0x000fe400078e020d */
[----:B------:R-:W-:Y:S02]  /*0be0*/  @P3 IMAD R3, R15, R14, R6 ;  /* 0x0000000e0f033224 */ /* 0x000fe400078e0206 */
[----:B0-----:R-:W-:-:S02]  /*0bf0*/  IMAD R4, R8, R27, R30 ;  /* 0x0000001b08047224 */ /* 0x001fc400078e021e */
[----:B------:R-:W-:Y:S02]  /*0c00*/  IMAD R88, R12, R88, R3 ;  /* 0x000000580c587224 */ /* 0x000fe400078e0203 */
[----:B------:R-:W-:Y:S02]  /*0c10*/  IMAD R5, R4, R21, R5 ;  /* 0x0000001504057224 */ /* 0x000fe400078e0205 */
[----:B------:R-:W-:Y:S02]  /*0c20*/  IMAD.MOV.U32 R3, RZ, RZ, 0x1 ;  /* 0x00000001ff037424 */ /* 0x000fe400078e00ff */
[----:B------:R-:W-:Y:S01]  /*0c30*/  IMAD.MOV.U32 R23, RZ, RZ, R26 ;  /* 0x000000ffff177224 */ /* 0x000fe200078e001a */
[----:B------:R-:W-:Y:S02]  /*0c40*/  SEL R22, R5, R88, !P3 ;  /* 0x0000005805167207 */ /* 0x000fe40005800000 */
[----:B------:R-:W-:-:S07]  /*0c50*/  SEL R88, R88, R5, !P3 ;  /* 0x0000000558587207 */ /* 0x000fce0005800000 */
.L_x_4:
[----:B------:R-:W-:-:S08]  /*0c60*/  NOP ;  /* 0x0000000000007918 */ /* 0x000fd00000000000 */
[----:B------:R-:W0:Y:S02]  /*0c70*/  USETMAXREG.TRY_ALLOC.CTAPOOL UP0, 0xe8 ;  /* 0x000000e8000079c8 */ /* 0x000e240008000600 */
[----:B0-----:R-:W-:-:S13]  /*0c80*/  PLOP3.LUT P0, PT, PT, PT, UP0, 0x80, 0x0 ;  /* 0x000000000000781c */ /* 0x001fda0003f0f008 */
[----:B------:R-:W-:Y:S05]  /*0c90*/  @!P0 BRA `(.L_x_4) ;  /* 0xfffffffc00f08947 */ /* 0x000fea000383ffff */
[----:B------:R-:W-:Y:S01]  /*0ca0*/  ULDC.64 UR4, c[0x0][0x798] ;  /* 0x0001e60000047ab9 */ /* 0x000fe20000000a00 */
[----:B------:R-:W-:Y:S01]  /*0cb0*/  ULDC.64 UR36, c[0x0][0x208] ;  /* 0x0000820000247ab9 */ /* 0x000fe20000000a00 */
[----:B------:R-:W-:-:S04]  /*0cc0*/  ISETP.NE.U32.AND P0, PT, RZ, UR4, PT ;  /* 0x00000004ff007c0c */ /* 0x000fc8000bf05070 */
[----:B------:R-:W-:-:S13]  /*0cd0*/  ISETP.NE.AND.EX P0, PT, RZ, UR5, PT, P0 ;  /* 0x00000005ff007c0c */ /* 0x000fda000bf05300 */
[----:B------:R-:W-:Y:S05]  /*0ce0*/  @!P0 BRA `(.L_x_7) ;  /* 0x00000000001c8947 */ /* 0x000fea0003800000 */
[----:B------:R-:W0:Y:S02]  /*0cf0*/  LDC.64 R4, c[0x0][0x798] ;  /* 0x0001e600ff047b82 */ /* 0x000e240000000a00 */
[----:B0-----:R-:W2:Y:S02]  /*0d00*/  LDG.E.64 R4, desc[UR36][R4.64] ;  /* 0x0000002404047981 */ /* 0x001ea4000c1e1b00 */
[----:B--2---:R-:W-:-:S04]  /*0d10*/  ISETP.NE.U32.AND P0, PT, R4, RZ, PT ;  /* 0x000000ff0400720c */ /* 0x004fc80003f05070 */
[----:B------:R-:W-:-:S13]  /*0d20*/  ISETP.NE.AND.EX P0, PT, R5, RZ, PT, P0 ;  /* 0x000000ff0500720c */ /* 0x000fda0003f05300 */
[----:B------:R-:W-:Y:S05]  /*0d30*/  @!P0 BRA `(.L_x_7) ;  /* 0x0000000000088947 */ /* 0x000fea0003800000 */
[----:B------:R0:W5:Y:S01]  /*0d40*/  LD.E R104, desc[UR36][R4.64] ;  /* 0x0000002404687980 */ /* 0x000162000c101900 */
[----:B------:R-:W-:Y:S05]  /*0d50*/  BRA `(.L_x_8) ;  /* 0x0000000000247947 */ /* 0x000fea0003800000 */
.L_x_7:
[----:B------:R-:W-:Y:S02]  /*0d60*/  ULDC.64 UR4, c[0x0][0x788] ;  /* 0x0001e20000047ab9 */ /* 0x000fe40000000a00 */
[----:B------:R-:W-:-:S04]  /*0d70*/  ISETP.NE.U32.AND P0, PT, RZ, UR4, PT ;  /* 0x00000004ff007c0c */ /* 0x000fc8000bf05070 */
[----:B------:R-:W-:-:S13]  /*0d80*/  ISETP.NE.AND.EX P0, PT, RZ, UR5, PT, P0 ;  /* 0x00000005ff007c0c */ /* 0x000fda000bf05300 */
[----:B------:R-:W-:Y:S05]  /*0d90*/  @!P0 BRA `(.L_x_9) ;  /* 0x00000000000c8947 */ /* 0x000fea0003800000 */
[----:B------:R-:W0:Y:S02]  /*0da0*/  LDC.64 R104, c[0x0][0x788] ;  /* 0x0001e200ff687b82 */ /* 0x000e240000000a00 */
[----:B0-----:R1:W5:Y:S01]  /*0db0*/  LDG.E R104, desc[UR36][R104.64] ;  /* 0x0000002468687981 */ /* 0x001362000c1e1900 */
[----:B------:R-:W-:Y:S05]  /*0dc0*/  BRA `(.L_x_8) ;  /* 0x0000000000087947 */ /* 0x000fea0003800000 */
.L_x_9:
[----:B------:R-:W-:Y:S02]  /*0dd0*/  ULDC UR4, c[0x0][0x780] ;  /* 0x0001e00000047ab9 */ /* 0x000fe40000000800 */
[----:B------:R-:W-:-:S07]  /*0de0*/  IMAD.U32 R104, RZ, RZ, UR4 ;  /* 0x00000004ff687e24 */ /* 0x000fce000f8e00ff */
.L_x_8:
[----:B------:R-:W-:Y:S02]  /*0df0*/  ULDC.64 UR4, c[0x0][0x7a0] ;  /* 0x0001e80000047ab9 */ /* 0x000fe40000000a00 */
[----:B------:R-:W-:-:S04]  /*0e00*/  ISETP.NE.U32.AND P0, PT, RZ, UR4, PT ;  /* 0x00000004ff007c0c */ /* 0x000fc8000bf05070 */
[----:B------:R-:W-:-:S13]  /*0e10*/  ISETP.NE.AND.EX P0, PT, RZ, UR5, PT, P0 ;  /* 0x00000005ff007c0c */ /* 0x000fda000bf05300 */
[----:B------:R-:W-:Y:S05]  /*0e20*/  @!P0 BRA `(.L_x_10) ;  /* 0x00000000001c8947 */ /* 0x000fea0003800000 */
[----:B0-----:R-:W0:Y:S02]  /*0e30*/  LDC.64 R4, c[0x0][0x7a0] ;  /* 0x0001e800ff047b82 */ /* 0x001e240000000a00 */
[----:B0-----:R-:W2:Y:S02]  /*0e40*/  LDG.E.64 R4, desc[UR36][R4.64] ;  /* 0x0000002404047981 */ /* 0x001ea4000c1e1b00 */
[----:B--2---:R-:W-:-:S04]  /*0e50*/  ISETP.NE.U32.AND P0, PT, R4, RZ, PT ;  /* 0x000000ff0400720c */ /* 0x004fc80003f05070 */
[----:B------:R-:W-:-:S13]  /*0e60*/  ISETP.NE.AND.EX P0, PT, R5, RZ, PT, P0 ;  /* 0x000000ff0500720c */ /* 0x000fda0003f05300 */
[----:B------:R-:W-:Y:S05]  /*0e70*/  @!P0 BRA `(.L_x_10) ;  /* 0x0000000000088947 */ /* 0x000fea0003800000 */
[----:B------:R0:W5:Y:S01]  /*0e80*/  LD.E R89, desc[UR36][R4.64] ;  /* 0x0000002404597980 */ /* 0x000162000c101900 */
[----:B------:R-:W-:Y:S05]  /*0e90*/  BRA `(.L_x_11) ;  /* 0x0000000000247947 */ /* 0x000fea0003800000 */
.L_x_10:
[----:B------:R-:W-:Y:S02]  /*0ea0*/  ULDC.64 UR4, c[0x0][0x790] ;  /* 0x0001e40000047ab9 */ /* 0x000fe40000000a00 */
[----:B------:R-:W-:-:S04]  /*0eb0*/  ISETP.NE.U32.AND P0, PT, RZ, UR4, PT ;  /* 0x00000004ff007c0c */ /* 0x000fc8000bf05070 */
[----:B------:R-:W-:-:S13]  /*0ec0*/  ISETP.NE.AND.EX P0, PT, RZ, UR5, PT, P0 ;  /* 0x00000005ff007c0c */ /* 0x000fda000bf05300 */
[----:B------:R-:W-:Y:S05]  /*0ed0*/  @!P0 BRA `(.L_x_12) ;  /* 0x00000000000c8947 */ /* 0x000fea0003800000 */
[----:B0-----:R-:W0:Y:S02]  /*0ee0*/  LDC.64 R4, c[0x0][0x790] ;  /* 0x0001e400ff047b82 */ /* 0x001e240000000a00 */
[----:B0-----:R2:W5:Y:S01]  /*0ef0*/  LDG.E R89, desc[UR36][R4.64] ;  /* 0x0000002404597981 */ /* 0x001562000c1e1900 */
[----:B------:R-:W-:Y:S05]  /*0f00*/  BRA `(.L_x_11) ;  /* 0x0000000000087947 */ /* 0x000fea0003800000 */
.L_x_12:
[----:B------:R-:W-:Y:S02]  /*0f10*/  ULDC UR4, c[0x0][0x784] ;  /* 0x0001e10000047ab9 */ /* 0x000fe40000000800 */
[----:B------:R-:W-:-:S07]  /*0f20*/  IMAD.U32 R89, RZ, RZ, UR4 ;  /* 0x00000004ff597e24 */ /* 0x000fce000f8e00ff */
.L_x_11:
[----:B------:R-:W-:-:S13]  /*0f30*/  LOP3.LUT P0, RZ, R3, 0xff, RZ, 0xc0, !PT ;  /* 0x000000ff03ff7812 */ /* 0x000fda000780c0ff */
[----:B------:R-:W-:Y:S05]  /*0f40*/  @!P0 EXIT ;  /* 0x000000000000894d */ /* 0x000fea0003800000 */
[C---:B------:R-:W-:Y:S01]  /*0f50*/  IMAD.SHL.U32 R3, R0.reuse, 0x20, RZ ;  /* 0x0000002000037824 */ /* 0x040fe200078e00ff */
[----:B------:R-:W3:Y:S01]  /*0f60*/  LDC R109, c[0x0][0x858] ;  /* 0x00021600ff6d7b82 */ /* 0x000ee20000000800 */
[C---:B0-2---:R-:W-:Y:S01]  /*0f70*/  IMAD.SHL.U32 R4, R0.reuse, 0x4, RZ ;  /* 0x0000000400047824 */ /* 0x045fe200078e00ff */
[----:B------:R-:W-:Y:S01]  /*0f80*/  SHF.R.U32.HI R5, RZ, 0x5, R32 ;  /* 0x00000005ff057819 */ /* 0x000fe20000011620 */
[C---:B------:R-:W-:Y:S01]  /*0f90*/  IMAD.SHL.U32 R112, R0.reuse, 0x2, RZ ;  /* 0x0000000200707824 */ /* 0x040fe200078e00ff */
[----:B------:R-:W-:Y:S01]  /*0fa0*/  LOP3.LUT R3, R3, 0x380, RZ, 0xc0, !PT ;  /* 0x0000038003037812 */ /* 0x000fe200078ec0ff */
[----:B------:R-:W-:Y:S01]  /*0fb0*/  ULDC.64 UR4, c[0x0][0x288] ;  /* 0x0000a20000047ab9 */ /* 0x000fe20000000a00 */
[----:B------:R-:W-:Y:S01]  /*0fc0*/  LOP3.LUT R111, R0, 0x3, RZ, 0xc0, !PT ;  /* 0x00000003006f7812 */ /* 0x000fe200078ec0ff */
[----:B------:R-:W-:Y:S01]  /*0fd0*/  IMAD.U32 R10, RZ, RZ, UR4 ;  /* 0x00000004ff0a7e24 */ /* 0x000fe2000f8e00ff */
[----:B------:R-:W0:Y:S01]  /*0fe0*/  LDC.64 R8, c[0x0][0x7c8] ;  /* 0x0001f200ff087b82 */ /* 0x000e220000000a00 */
[----:B------:R-:W-:Y:S01]  /*0ff0*/  LOP3.LUT R6, R3, 0x70, R4, 0xf8, !PT ;  /* 0x0000007003067812 */ /* 0x000fe200078ef804 */
[----:B------:R-:W-:Y:S01]  /*1000*/  IMAD.SHL.U32 R91, R5, 0x10, RZ ;  /* 0x00000010055b7824 */ /* 0x000fe200078e00ff */
[C---:B------:R-:W-:Y:S01]  /*1010*/  LOP3.LUT R4, R7.reuse, 0x1, RZ, 0xc0, !PT ;  /* 0x0000000107047812 */ /* 0x040fe200078ec0ff */
[----:B------:R-:W-:Y:S01]  /*1020*/  IMAD.SHL.U32 R7, R7, 0x2000, RZ ;  /* 0x0000200007077824 */ /* 0x000fe200078e00ff */
[----:B------:R-:W-:Y:S01]  /*1030*/  LOP3.LUT R112, R112, 0x6, RZ, 0xc0, !PT ;  /* 0x0000000670707812 */ /* 0x000fe200078ec0ff */
[----:B------:R-:W-:Y:S01]  /*1040*/  UIADD3 UR4, UR5, 0x7f, URZ ;  /* 0x0000007f05047890 */ /* 0x000fe2000fffe03f */
[----:B------:R-:W-:Y:S01]  /*1050*/  SHF.R.U32.HI R3, RZ, 0x2, R0 ;  /* 0x00000002ff037819 */ /* 0x000fe20000011600 */
[----:B------:R-:W2:Y:S01]  /*1060*/  LDC R115, c[0x0][0x800] ;  /* 0x00020000ff737b82 */ /* 0x000ea20000000800 */
[----:B------:R-:W-:Y:S01]  /*1070*/  IMAD.SHL.U32 R90, R4, 0x40, RZ ;  /* 0x00000040045a7824 */ /* 0x000fe200078e00ff */
[----:B------:R-:W-:Y:S01]  /*1080*/  LOP3.LUT R7, R7, 0x2000, RZ, 0xc0, !PT ;  /* 0x0000200007077812 */ /* 0x000fe200078ec0ff */
[----:B------:R-:W-:Y:S01]  /*1090*/  IMAD R110, R5, 0x800, R112 ;  /* 0x00000800056e7824 */ /* 0x000fe200078e0270 */
[----:B------:R-:W-:Y:S01]  /*10a0*/  LOP3.LUT R3, R3, 0x7, RZ, 0xc0, !PT ;  /* 0x0000000703037812 */ /* 0x000fe200078ec0ff */
[----:B------:R-:W-:Y:S01]  /*10b0*/  USHF.R.S32.HI UR5, URZ, 0x1f, UR4 ;  /* 0x0000001f3f057899 */ /* 0x000fe20008011404 */
[----:B------:R-:W-:Y:S01]  /*10c0*/  IMAD R111, R111, -0x2, R10 ;  /* 0xfffffffe6f6f7824 */ /* 0x000fe200078e020a */
[----:B------:R-:W-:Y:S01]  /*10d0*/  R2P PR, R0, 0x1c ;  /* 0x0000001c00007804 */ /* 0x000fe20000000000 */
[----:B------:R-:W-:Y:S01]  /*10e0*/  IMAD.MOV.U32 R10, RZ, RZ, 0x1 ;  /* 0x00000001ff0a7424 */ /* 0x000fe200078e00ff */
[----:B------:R-:W-:Y:S01]  /*10f0*/  LOP3.LUT R90, R90, 0x40, R3, 0xe2, !PT ;  /* 0x000000405a5a7812 */ /* 0x000fe200078ee203 */
[----:B------:R-:W-:Y:S01]  /*1100*/  ULEA.HI UR5, UR5, UR4, URZ, 0x7 ;  /* 0x0000000405057291 */ /* 0x000fe2000f8f383f */
[----:B------:R-:W-:Y:S01]  /*1110*/  IADD3 R110, R6, R110, R7 ;  /* 0x0000006e066e7210 */ /* 0x000fe20007ffe007 */
[----:B------:R-:W-:Y:S01]  /*1120*/  IMAD.MOV.U32 R6, RZ, RZ, -0x1 ;  /* 0xffffffffff067424 */ /* 0x000fe200078e00ff */
[----:B------:R-:W-:Y:S01]  /*1130*/  IADD3 R3, RZ, -R91, -R3 ;  /* 0x8000005bff037210 */ /* 0x000fe20007ffe803 */
[----:B------:R-:W-:Y:S01]  /*1140*/  IMAD.MOV.U32 R116, RZ, RZ, 0x10 ;  /* 0x00000010ff747424 */ /* 0x000fe200078e00ff */
[----:B------:R-:W-:Y:S01]  /*1150*/  LOP3.LUT R19, R0, 0x80, RZ, 0xc0, !PT ;  /* 0x0000008000137812 */ /* 0x000fe200078ec0ff */
[----:B------:R-:W-:Y:S01]  /*1160*/  IMAD.MOV.U32 R119, RZ, RZ, 0x20 ;  /* 0x00000020ff777424 */ /* 0x000fe200078e00ff */
[----:B---3--:R-:W-:Y:S01]  /*1170*/  SHF.L.U32 R6, R6, R109, RZ ;  /* 0x0000006d06067219 */ /* 0x008fe200000006ff */
[----:B------:R-:W-:Y:S01]  /*1180*/  IMAD.MOV.U32 R117, RZ, RZ, 0x40 ;  /* 0x00000040ff757424 */ /* 0x000fe200078e00ff */
[----:B------:R-:W-:Y:S01]  /*1190*/  ULDC UR4, c[0x0][0x284] ;  /* 0x0000a10000047ab9 */ /* 0x000fe20000000800 */
[----:B------:R-:W-:Y:S01]  /*11a0*/  IMAD R3, R4, -0x40, R3 ;  /* 0xffffffc004037824 */ /* 0x000fe200078e0203 */
[----:B------:R-:W-:Y:S01]  /*11b0*/  LOP3.LUT R90, R90, R91, RZ, 0xfc, !PT ;  /* 0x0000005b5a5a7212 */ /* 0x000fe200078efcff */
[----:B------:R-:W-:Y:S01]  /*11c0*/  USHF.R.S32.HI UR43, URZ, 0x7, UR5 ;  /* 0x000000073f2b7899 */ /* 0x000fe20008011405 */
[----:B------:R-:W-:Y:S01]  /*11d0*/  SHF.L.U32 R109, R10, R109, RZ ;  /* 0x0000006d0a6d7219 */ /* 0x000fe200000006ff */
[C---:B0-----:R-:W-:Y:S01]  /*11e0*/  IMAD.SHL.U32 R106, R8.reuse, 0x80, RZ ;  /* 0x00000080086a7824 */ /* 0x041fe200078e00ff */
[C-C-:B------:R-:W-:Y:S01]  /*11f0*/  SHF.L.U64.HI R107, R8.reuse, 0x7, R9.reuse ;  /* 0x00000007086b7819 */ /* 0x140fe20000010209 */
[C---:B-1----:R-:W-:Y:S01]  /*1200*/  IMAD.SHL.U32 R105, R8.reuse, 0x8, RZ ;  /* 0x0000000808697824 */ /* 0x042fe200078e00ff */
[----:B------:R-:W-:Y:S01]  /*1210*/  SHF.L.U64.HI R108, R8, 0x3, R9 ;  /* 0x00000003086c7819 */ /* 0x000fe20000010209 */
[----:B--2---:R-:W-:Y:S01]  /*1220*/  VIADD R115, R115, 0xffffffff ;  /* 0xffffffff73737836 */ /* 0x004fe20000000000 */
[----:B------:R-:W-:Y:S01]  /*1230*/  LOP3.LUT R118, R18, 0x1, RZ, 0xfc, !PT ;  /* 0x0000000112767812 */ /* 0x000fe200078efcff */
[----:B------:R-:W-:Y:S01]  /*1240*/  VIADD R113, R3, UR4 ;  /* 0x0000000403717c36 */ /* 0x000fe20008000000 */
[----:B------:R-:W-:Y:S01]  /*1250*/  SHF.R.U32.HI R19, RZ, 0x7, R19 ;  /* 0x00000007ff137819 */ /* 0x000fe20000011613 */
[----:B------:R-:W-:Y:S01]  /*1260*/  IMAD.MOV.U32 R91, RZ, RZ, RZ ;  /* 0x000000ffff5b7224 */ /* 0x000fe200078e00ff */
[----:B------:R-:W-:Y:S01]  /*1270*/  SEL R116, R116, 0xfffffff0, !P2 ;  /* 0xfffffff074747807 */ /* 0x000fe20005000000 */
[----:B------:R-:W-:Y:S01]  /*1280*/  UIADD3 UR44, UR43, -0x1, URZ ;  /* 0xffffffff2b2c7890 */ /* 0x000fe2000fffe03f */
[----:B------:R-:W-:Y:S01]  /*1290*/  SEL R119, R119, 0xffffffe0, !P3 ;  /* 0xffffffe077777807 */ /* 0x000fe20005800000 */
[----:B------:R-:W-:Y:S01]  /*12a0*/  UIADD3 UR45, UR43, 0x3, URZ ;  /* 0x000000032b2d7890 */ /* 0x000fe2000fffe03f */
[----:B------:R-:W-:Y:S01]  /*12b0*/  SEL R117, R117, 0xffffffc0, !P4 ;  /* 0xffffffc075757807 */ /* 0x000fe20006000000 */
[----:B------:R-:W-:Y:S01]  /*12c0*/  UMOV UR40, URZ ;  /* 0x0000003f00287c82 */ /* 0x000fe20008000000 */
[----:B------:R-:W-:Y:S01]  /*12d0*/  LOP3.LUT R114, RZ, R6, RZ, 0x33, !PT ;  /* 0x00000006ff727212 */ /* 0x000fe200078e33ff */
[----:B------:R-:W-:-:S08]  /*12e0*/  UMOV UR41, URZ ;  /* 0x0000003f00297c82 */ /* 0x000fd00008000000 */
.L_x_165:
[----:B0-----:R-:W0:Y:S01]  /*12f0*/  S2UR UR5, SR_CgaCtaId ;  /* 0x00000000000579c3 */ /* 0x001e220000008800 */
[----:B------:R-:W-:Y:S02]  /*1300*/  UMOV UR4, 0x400 ;  /* 0x0000040000047882 */ /* 0x000fe40000000000 */
[----:B0-----:R-:W-:-:S04]  /*1310*/  ULEA UR46, UR5, UR4, 0x18 ;  /* 0x00000004052e7291 */ /* 0x001fc8000f8ec03f */
[----:B------:R-:W-:-:S04]  /*1320*/  UIADD3 UR4, UR46, 0x800, URZ ;  /* 0x000008002e047890 */ /* 0x000fc8000fffe03f */
[----:B------:R-:W-:-:S06]  /*1330*/  ULOP3.LUT UP0, URZ, UR4, 0x3ff, URZ, 0xc0, !UPT ;  /* 0x000003ff043f7892 */ /* 0x000fcc000f80c03f */
[----:B------:R-:W-:-:S13]  /*1340*/  PLOP3.LUT P0, PT, PT, PT, UP0, 0x80, 0x0 ;  /* 0x000000000000781c */ /* 0x000fda0003f0f008 */
[----:B-12345:R-:W-:Y:S05]  /*1350*/  @!P0 BRA `(.L_x_13) ;  /* 0x0000000000408947 */ /* 0x03efea0003800000 */
[----:B------:R-:W-:Y:S01]  /*1360*/  MOV R0, 0x0 ;  /* 0x0000000000007802 */ /* 0x000fe20000000f00 */
[----:B------:R-:W-:Y:S01]  /*1370*/  ULDC.64 UR4, c[0x4][0x70] ;  /* 0x01001c0000047ab9 */ /* 0x000fe20000000a00 */
[----:B------:R-:W-:Y:S01]  /*1380*/  ULDC.64 UR6, c[0x4][0x8] ;  /* 0x0100020000067ab9 */ /* 0x000fe20000000a00 */
[----:B------:R-:W-:Y:S01]  /*1390*/  IMAD.U32 R4, RZ, RZ, UR4 ;  /* 0x00000004ff047e24 */ /* 0x000fe2000f8e00ff */
[----:B------:R0:W1:Y:S01]  /*13a0*/  LDC.64 R14, c[0x4][R0] ;  /* 0x01000000000e7b82 */ /* 0x0000620000000a00 */
[----:B------:R-:W-:Y:S01]  /*13b0*/  IMAD.U32 R5, RZ, RZ, UR5 ;  /* 0x00000005ff057e24 */ /* 0x000fe2000f8e00ff */
[----:B------:R-:W-:Y:S01]  /*13c0*/  ULDC.64 UR4, c[0x4][0x78] ;  /* 0x01001e0000047ab9 */ /* 0x000fe20000000a00 */
[----:B------:R-:W-:Y:S02]  /*13d0*/  IMAD.U32 R10, RZ, RZ, UR6 ;  /* 0x00000006ff0a7e24 */ /* 0x000fe4000f8e00ff */
[----:B------:R-:W-:Y:S02]  /*13e0*/  IMAD.U32 R6, RZ, RZ, UR4 ;  /* 0x00000004ff067e24 */ /* 0x000fe4000f8e00ff */
[----:B------:R-:W-:-:S02]  /*13f0*/  IMAD.U32 R7, RZ, RZ, UR5 ;  /* 0x00000005ff077e24 */ /* 0x000fc4000f8e00ff */
[----:B------:R-:W-:Y:S02]  /*1400*/  IMAD.U32 R11, RZ, RZ, UR7 ;  /* 0x00000007ff0b7e24 */ /* 0x000fe4000f8e00ff */
[----:B------:R-:W-:Y:S02]  /*1410*/  IMAD.MOV.U32 R8, RZ, RZ, 0x70 ;  /* 0x00000070ff087424 */ /* 0x000fe400078e00ff */
[----:B------:R-:W-:Y:S02]  /*1420*/  IMAD.MOV.U32 R12, RZ, RZ, 0x1 ;  /* 0x00000001ff0c7424 */ /* 0x000fe400078e00ff */
[----:B0-----:R-:W-:-:S07]  /*1430*/  IMAD.MOV.U32 R13, RZ, RZ, RZ ;  /* 0x000000ffff0d7224 */ /* 0x001fce00078e00ff */
[----:B------:R-:W-:-:S07]  /*1440*/  LEPC R20, `(.L_x_13) ;  /* 0x000000001014794e */ /* 0x000fce0000000000 */
[----:B-1---5:R-:W-:Y:S05]  /*1450*/  CALL.ABS.NOINC R14 ;  /* 0x000000000e007343 */ /* 0x022fea0003c00000 */
.L_x_13:
[----:B------:R-:W-:Y:S01]  /*1460*/  UMOV UR4, 0xffffffff ;  /* 0xffffffff00047882 */ /* 0x000fe20000000000 */
[----:B------:R-:W-:Y:S02]  /*1470*/  ISETP.NE.AND P0, PT, R118, 0x3, PT ;  /* 0x000000037600780c */ /* 0x000fe40003f05270 */
[----:B------:R-:W-:Y:S11]  /*1480*/  BRA.DIV UR4, `(.L_x_14) ;  /* 0x000000c604907947 */ /* 0x000ff6000b800000 */
.L_x_196:
[----:B------:R-:W-:Y:S05]  /*1490*/  @!P0 BRA `(.L_x_15) ;  /* 0x0000000000048947 */ /* 0x000fea0003800000 */
[----:B------:R-:W-:Y:S01]  /*14a0*/  BPT.TRAP 0x1 ;  /* 0x000000040000795c */ /* 0x000fe20000300000 */
.L_x_15:
[----:B------:R-:W-:Y:S02]  /*14b0*/  IMAD.U32 R3, RZ, RZ, UR41 ;  /* 0x00000029ff037e24 */ /* 0x000fe4000f8e00ff */
[----:B------:R-:W-:-:S03]  /*14c0*/  IMAD.U32 R0, RZ, RZ, UR40 ;  /* 0x00000028ff007e24 */ /* 0x000fc6000f8e00ff */
[----:B------:R-:W-:Y:S02]  /*14d0*/  LEA R3, R3, UR46, 0x3 ;  /* 0x0000002e03037c11 */ /* 0x000fe4000f8e18ff */
[----:B------:R-:W-:-:S04]  /*14e0*/  SHF.L.U32 R0, R0, 0x1f, RZ ;  /* 0x0000001f00007819 */ /* 0x000fc800000006ff */
[----:B------:R0:W1:Y:S01]  /*14f0*/  SYNCS.PHASECHK.TRANS64.TRYWAIT P1, [R3+URZ], R0 ;  /* 0x00000000030075a7 */ /* 0x000062000802017f */
[----:B------:R-:W-:Y:S05]  /*1500*/  @!P0 BRA `(.L_x_16) ;  /* 0x0000000000048947 */ /* 0x000fea0003800000 */
[----:B------:R-:W-:Y:S01]  /*1510*/  BPT.TRAP 0x1 ;  /* 0x000000040000795c */ /* 0x000fe20000300000 */
.L_x_16:
[----:B-1----:R-:W-:Y:S05]  /*1520*/  @P1 BRA `(.L_x_17) ;  /* 0x0000000000081947 */ /* 0x002fea0003800000 */
[----:B------:R-:W1:Y:S02]  /*1530*/  SYNCS.PHASECHK.TRANS64.TRYWAIT P1, [R3+URZ], R0 ;  /* 0x00000000030075a7 */ /* 0x000e64000802017f */
[----:B-1----:R-:W-:Y:S05]  /*1540*/  @!P1 BRA `(.L_x_18) ;  /* 0x000000c400809947 */ /* 0x002fea0003800000 */
.L_x_17:
[----:B------:R-:W-:-:S04]  /*1550*/  UIADD3 UR4, UR41, 0x1, URZ ;  /* 0x0000000129047890 */ /* 0x000fc8000fffe03f */
[----:B------:R-:W-:Y:S02]  /*1560*/  UISETP.NE.AND UP0, UPT, UR4, 0x4, UPT ;  /* 0x000000040400788c */ /* 0x000fe4000bf05270 */
[----:B01----:R-:W-:Y:S02]  /*1570*/  IMAD.U32 R3, RZ, RZ, UR4 ;  /* 0x00000004ff037e24 */ /* 0x003fe4000f8e00ff */
[----:B------:R-:W-:Y:S02]  /*1580*/  USEL UR4, URZ, 0x1, UP0 ;  /* 0x000000013f047887 */ /* 0x000fe40008000000 */
[----:B------:R-:W-:Y:S02]  /*1590*/  PLOP3.LUT P1, PT, PT, PT, UP0, 0x80, 0x0 ;  /* 0x000000000000781c */ /* 0x000fe40003f2f008 */
[----:B------:R-:W-:Y:S02]  /*15a0*/  ULOP3.LUT UR4, UR40, UR4, URZ, 0x3c, !UPT ;  /* 0x0000000428047292 */ /* 0x000fe4000f8e3c3f */
[----:B------:R-:W-:-:S04]  /*15b0*/  SEL R3, R3, RZ, P1 ;  /* 0x000000ff03037207 */ /* 0x000fc80000800000 */
[----:B------:R-:W-:Y:S01]  /*15c0*/  IMAD.U32 R0, RZ, RZ, UR4 ;  /* 0x00000004ff007e24 */ /* 0x000fe2000f8e00ff */
[----:B------:R-:W-:Y:S06]  /*15d0*/  @!P0 BRA `(.L_x_19) ;  /* 0x0000000000048947 */ /* 0x000fec0003800000 */
[----:B------:R-:W-:Y:S01]  /*15e0*/  BPT.TRAP 0x1 ;  /* 0x000000040000795c */ /* 0x000fe20000300000 */
.L_x_19:
[----:B------:R-:W-:Y:S01]  /*15f0*/  IMAD.U32 R5, RZ, RZ, UR41 ;  /* 0x00000029ff057e24 */ /* 0x000fe2000f8e00ff */
[----:B------:R-:W-:Y:S02]  /*1600*/  LEA R7, R3, UR46, 0x3 ;  /* 0x0000002e03077c11 */ /* 0x000fe4000f8e18ff */
[----:B------:R-:W-:Y:S01]  /*1610*/  SHF.L.U32 R4, R0, 0x1f, RZ ;  /* 0x0000001f00047819 */ /* 0x000fe200000006ff */
[----:B------:R-:W-:-:S03]  /*1620*/  IMAD R5, R5, 0x8000, R110 ;  /* 0x0000800005057824 */ /* 0x000fc600078e026e */
[----:B------:R0:W1:Y:S01]  /*1630*/  SYNCS.PHASECHK.TRANS64.TRYWAIT P1, [R7+URZ], R4 ;  /* 0x00000004070075a7 */ /* 0x000062000802017f */
[----:B------:R-:W-:Y:S01]  /*1640*/  VIADD R8, R5, UR46 ;  /* 0x0000002e05087c36 */ /* 0x000fe20008000000 */
[----:B------:R0:W2:Y:S06]  /*1650*/  LDS.U16 R6, [R5+UR46+0xc00] ;  /* 0x000c002e05067984 */ /* 0x0000ac0008000400 */
[----:B------:R-:W-:Y:S05]  /*1660*/  WARPSYNC.ALL ;  /* 0x0000000000007948 */ /* 0x000fea0003800000 */
[----:B------:R-:W2:Y:S01]  /*1670*/  LDS.U16 R9, [R5+UR46+0x800] ;  /* 0x0008002e05097984 */ /* 0x000ea20008000400 */
[----:B------:R-:W-:-:S03]  /*1680*/  IMAD.IADD R124, R116, 0x1, R8 ;  /* 0x00000001747c7824 */ /* 0x000fc600078e0208 */
[----:B------:R-:W-:Y:S04]  /*1690*/  LDS.U16 R12, [R5+UR46+0x4c00] ;  /* 0x004c002e050c7984 */ /* 0x000fe80008000400 */
[----:B------:R-:W3:Y:S04]  /*16a0*/  LDS.U16 R13, [R5+UR46+0x4800] ;  /* 0x0048002e050d7984 */ /* 0x000ee80008000400 */
[----:B------:R-:W-:Y:S04]  /*16b0*/  LDS.U16 R10, [R5+UR46+0xc08] ;  /* 0x000c082e050a7984 */ /* 0x000fe80008000400 */
[----:B------:R-:W4:Y:S04]  /*16c0*/  LDS.U16 R11, [R5+UR46+0x808] ;  /* 0x0008082e050b7984 */ /* 0x000f280008000400 */
[----:B------:R-:W-:Y:S04]  /*16d0*/  LDS.U16 R14, [R5+UR46+0x4c08] ;  /* 0x004c082e050e7984 */ /* 0x000fe80008000400 */
[----:B------:R0:W1:Y:S04]  /*16e0*/  LDS.U16 R15, [R5+UR46+0x4808] ;  /* 0x0048082e050f7984 */ /* 0x0000680008000400 */
[----:B------:R-:W-:Y:S04]  /*16f0*/  LDS.U16 R24, [R124+0xc08] ;  /* 0x000c08007c187984 */ /* 0x000fe80000000400 */
[----:B------:R-:W1:Y:S04]  /*1700*/  LDS.U16 R25, [R124+0x808] ;  /* 0x000808007c197984 */ /* 0x000e680000000400 */
[----:B------:R-:W-:Y:S04]  /*1710*/  LDS.U16 R20, [R124+0xc00] ;  /* 0x000c00007c147984 */ /* 0x000fe80000000400 */
[----:B------:R-:W1:Y:S01]  /*1720*/  LDS.U16 R21, [R124+0x800] ;  /* 0x000800007c157984 */ /* 0x000e620000000400 */
[----:B--2---:R-:W-:-:S03]  /*1730*/  PRMT R6, R9, 0x5410, R6 ;  /* 0x0000541009067816 */ /* 0x004fc60000000006 */
[----:B------:R-:W-:Y:S01]  /*1740*/  LDS.U16 R26, [R124+0x4c00] ;  /* 0x004c00007c1a7984 */ /* 0x000fe20000000400 */
[----:B0-----:R-:W-:-:S03]  /*1750*/  F2FP.F16.E4M3.UNPACK_B R5, R6 ;  /* 0x00000006ff05723e */ /* 0x001fc600020006ff */
[----:B------:R-:W0:Y:S01]  /*1760*/  LDS.U16 R27, [R124+0x4800] ;  /* 0x004800007c1b7984 */ /* 0x000e220000000400 */
[----:B---3--:R-:W-:Y:S01]  /*1770*/  PRMT R12, R13, 0x5410, R12 ;  /* 0x000054100d0c7816 */ /* 0x008fe2000000000c */
[--C-:B------:R-:W-:Y:S02]  /*1780*/  HADD2.F32 R92, -RZ, R5.reuse.H0_H0 ;  /* 0x20000005ff5c7230 */ /* 0x100fe40000004100 */
[----:B------:R-:W-:Y:S01]  /*1790*/  LDS.U16 R28, [R124+0x4c08] ;  /* 0x004c08007c1c7984 */ /* 0x000fe20000000400 */
[----:B------:R-:W-:Y:S02]  /*17a0*/  HADD2.F32 R13, -RZ, R5.H1_H1 ;  /* 0x30000005ff0d7230 */ /* 0x000fe40000004100 */
[----:B------:R-:W2:Y:S01]  /*17b0*/  LDC R5, c[0x0][0x28c] ;  /* 0x0000a300ff057b82 */ /* 0x000ea20000000800 */
[----:B------:R-:W3:Y:S01]  /*17c0*/  LDS.U16 R29, [R124+0x4808] ;  /* 0x004808007c1d7984 */ /* 0x000ee20000000400 */
[----:B----4-:R-:W-:Y:S02]  /*17d0*/  PRMT R10, R11, 0x5410, R10 ;  /* 0x000054100b0a7816 */ /* 0x010fe4000000000a */
[----:B------:R-:W-:-:S02]  /*17e0*/  F2FP.F16.E4M3.UNPACK_B R11, R6.H1 ;  /* 0x00000006ff0b723e */ /* 0x000fc400030006ff */
[----:B------:R-:W-:Y:S02]  /*17f0*/  F2FP.BF16.F32.PACK_AB R92, R13, R92 ;  /* 0x0000005c0d5c723e */ /* 0x000fe400000010ff */
[----:B-1----:R-:W-:Y:S01]  /*1800*/  PRMT R14, R15, 0x5410, R14 ;  /* 0x000054100f0e7816 */ /* 0x002fe2000000000e */
[----:B------:R-:W-:Y:S01]  /*1810*/  HADD2.F32 R93, -RZ, R11.H0_H0 ;  /* 0x2000000bff5d7230 */ /* 0x000fe20000004100 */
[-C--:B------:R-:W-:Y:S02]  /*1820*/  F2FP.F16.E4M3.UNPACK_B R15, R10.reuse ;  /* 0x0000000aff0f723e */ /* 0x080fe400020006ff */
[----:B------:R-:W-:-:S03]  /*1830*/  F2FP.F16.E4M3.UNPACK_B R10, R10.H1 ;  /* 0x0000000aff0a723e */ /* 0x000fc600030006ff */
[----:B------:R-:W-:Y:S01]  /*1840*/  HADD2.F32 R94, -RZ, R15.H0_H0 ;  /* 0x2000000fff5e7230 */ /* 0x000fe20000004100 */
[----:B------:R-:W-:Y:S01]  /*1850*/  PRMT R9, R25, 0x5410, R24 ;  /* 0x0000541019097816 */ /* 0x000fe20000000018 */
[----:B------:R-:W-:Y:S01]  /*1860*/  HADD2.F32 R24, -RZ, R11.H1_H1 ;  /* 0x3000000bff187230 */ /* 0x000fe20000004100 */
[-C--:B------:R-:W-:Y:S01]  /*1870*/  F2FP.F16.E4M3.UNPACK_B R11, R12.reuse ;  /* 0x0000000cff0b723e */ /* 0x080fe200020006ff */
[--C-:B------:R-:W-:Y:S01]  /*1880*/  HADD2.F32 R95, -RZ, R10.reuse.H0_H0 ;  /* 0x2000000aff5f7230 */ /* 0x100fe20000004100 */
[----:B------:R-:W-:Y:S01]  /*1890*/  F2FP.F16.E4M3.UNPACK_B R12, R12.H1 ;  /* 0x0000000cff0c723e */ /* 0x000fe200030006ff */
[----:B------:R-:W-:Y:S01]  /*18a0*/  HADD2.F32 R10, -RZ, R10.H1_H1 ;  /* 0x3000000aff0a7230 */ /* 0x000fe20000004100 */
[----:B------:R-:W-:Y:S01]  /*18b0*/  F2FP.BF16.F32.PACK_AB R93, R24, R93 ;  /* 0x0000005d185d723e */ /* 0x000fe200000010ff */
[----:B------:R-:W-:Y:S01]  /*18c0*/  HADD2.F32 R96, -RZ, R11.H0_H0 ;  /* 0x2000000bff607230 */ /* 0x000fe20000004100 */
[----:B------:R-:W-:Y:S01]  /*18d0*/  PRMT R20, R21, 0x5410, R20 ;  /* 0x0000541015147816 */ /* 0x000fe20000000014 */
[----:B------:R-:W-:Y:S01]  /*18e0*/  HADD2.F32 R97, -RZ, R12.H0_H0 ;  /* 0x2000000cff617230 */ /* 0x000fe20000004100 */
[-C--:B------:R-:W-:Y:S01]  /*18f0*/  F2FP.F16.E4M3.UNPACK_B R21, R14.reuse ;  /* 0x0000000eff15723e */ /* 0x080fe200020006ff */
[----:B------:R-:W-:Y:S01]  /*1900*/  HADD2.F32 R15, -RZ, R15.H1_H1 ;  /* 0x3000000fff0f7230 */ /* 0x000fe20000004100 */
[----:B------:R-:W-:Y:S01]  /*1910*/  F2FP.F16.E4M3.UNPACK_B R14, R14.H1 ;  /* 0x0000000eff0e723e */ /* 0x000fe200030006ff */
[----:B------:R-:W-:Y:S01]  /*1920*/  HADD2.F32 R11, -RZ, R11.H1_H1 ;  /* 0x3000000bff0b7230 */ /* 0x000fe20000004100 */
[----:B------:R-:W-:Y:S01]  /*1930*/  F2FP.BF16.F32.PACK_AB R95, R10, R95 ;  /* 0x0000005f0a5f723e */ /* 0x000fe200000010ff */
[--C-:B------:R-:W-:Y:S01]  /*1940*/  HADD2.F32 R98, -RZ, R21.reuse.H0_H0 ;  /* 0x20000015ff627230 */ /* 0x100fe20000004100 */
[----:B0-----:R-:W-:Y:S01]  /*1950*/  PRMT R7, R27, 0x5410, R26 ;  /* 0x000054101b077816 */ /* 0x001fe2000000001a */
[----:B------:R-:W-:Y:S01]  /*1960*/  HADD2.F32 R99, -RZ, R14.H0_H0 ;  /* 0x2000000eff637230 */ /* 0x000fe20000004100 */
[----:B------:R-:W-:Y:S01]  /*1970*/  F2FP.BF16.F32.PACK_AB R94, R15, R94 ;  /* 0x0000005e0f5e723e */ /* 0x000fe200000010ff */
[----:B------:R-:W-:Y:S01]  /*1980*/  HADD2.F32 R12, -RZ, R12.H1_H1 ;  /* 0x3000000cff0c7230 */ /* 0x000fe20000004100 */
[----:B------:R-:W-:Y:S01]  /*1990*/  F2FP.BF16.F32.PACK_AB R96, R11, R96 ;  /* 0x000000600b60723e */ /* 0x000fe200000010ff */
[----:B------:R-:W-:Y:S01]  /*19a0*/  HADD2.F32 R21, -RZ, R21.H1_H1 ;  /* 0x30000015ff157230 */ /* 0x000fe20000004100 */
[----:B--2---:R-:W-:Y:S01]  /*19b0*/  ISETP.GE.AND P2, PT, R5, 0x81, PT ;  /* 0x000000810500780c */ /* 0x004fe20003f46270 */
[----:B------:R-:W-:Y:S01]  /*19c0*/  HADD2.F32 R14, -RZ, R14.H1_H1 ;  /* 0x3000000eff0e7230 */ /* 0x000fe20000004100 */
[----:B---3--:R-:W-:Y:S01]  /*19d0*/  PRMT R6, R29, 0x5410, R28 ;  /* 0x000054101d067816 */ /* 0x008fe2000000001c */
[----:B------:R-:W-:Y:S01]  /*19e0*/  IMAD.MOV.U32 R10, RZ, RZ, R20 ;  /* 0x000000ffff0a7224 */ /* 0x000fe200078e0014 */
[----:B------:R-:W-:-:S02]  /*19f0*/  F2FP.BF16.F32.PACK_AB R97, R12, R97 ;  /* 0x000000610c61723e */ /* 0x000fc400000010ff */
[----:B------:R-:W-:Y:S02]  /*1a00*/  F2FP.BF16.F32.PACK_AB R98, R21, R98 ;  /* 0x000000621562723e */ /* 0x000fe400000010ff */
[----:B------:R-:W-:Y:S01]  /*1a10*/  F2FP.BF16.F32.PACK_AB R99, R14, R99 ;  /* 0x000000630e63723e */ /* 0x000fe200000010ff */
[----:B------:R-:W-:Y:S01]  /*1a20*/  UIADD3 UR4, UR46, 0x20800, URZ ;  /* 0x000208002e047890 */ /* 0x000fe2000fffe03f */
[----:B------:R-:W-:Y:S01]  /*1a30*/  WARPGROUP.ARRIVE ;  /* 0x00000000000079c5 */ /* 0x000fe20000000000 */
[----:B------:R-:W-:Y:S01]  /*1a40*/  UMOV UR7, 0x40000040 ;  /* 0x4000004000077882 */ /* 0x000fe20000000000 */
[-C--:B------:R-:W-:Y:S01]  /*1a50*/  F2FP.F16.E4M3.UNPACK_B R11, R20.reuse ;  /* 0x00000014ff0b723e */ /* 0x080fe200020006ff */
[----:B------:R-:W-:Y:S01]  /*1a60*/  USHF.R.U32.HI UR4, URZ, 0x4, UR4 ;  /* 0x000000043f047899 */ /* 0x000fe20008011604 */
[----:B------:R-:W-:Y:S01]  /*1a70*/  F2FP.F16.E4M3.UNPACK_B R12, R20.H1 ;  /* 0x00000014ff0c723e */ /* 0x000fe200030006ff */
[----:B------:R-:W-:Y:S01]  /*1a80*/  UMOV UR11, UR7 ;  /* 0x00000007000b7c82 */ /* 0x000fe20008000000 */
[-C--:B------:R-:W-:Y:S01]  /*1a90*/  F2FP.F16.E4M3.UNPACK_B R13, R9.reuse ;  /* 0x00000009ff0d723e */ /* 0x080fe200020006ff */
[----:B------:R-:W-:Y:S01]  /*1aa0*/  ULOP3.LUT UR4, UR4, 0x3fff, URZ, 0xc0, !UPT ;  /* 0x00003fff04047892 */ /* 0x000fe2000f8ec03f */
[----:B------:R-:W-:Y:S01]  /*1ab0*/  F2FP.F16.E4M3.UNPACK_B R14, R9.H1 ;  /* 0x00000009ff0e723e */ /* 0x000fe200030006ff */
[----:B------:R-:W-:Y:S01]  /*1ac0*/  HADD2.F32 R100, -RZ, R11.H0_H0 ;  /* 0x2000000bff647230 */ /* 0x000fe20000004100 */
[-C--:B------:R-:W-:Y:S01]  /*1ad0*/  F2FP.F16.E4M3.UNPACK_B R15, R7.reuse ;  /* 0x00000007ff0f723e */ /* 0x080fe200020006ff */
[----:B------:R-:W-:Y:S01]  /*1ae0*/  ULOP3.LUT UR4, UR4, 0x10000, URZ, 0xfc, !UPT ;  /* 0x0001000004047892 */ /* 0x000fe2000f8efc3f */
[----:B------:R-:W-:Y:S01]  /*1af0*/  HADD2.F32 R101, -RZ, R12.H0_H0 ;  /* 0x2000000cff657230 */ /* 0x000fe20000004100 */
[----:B------:R-:W-:Y:S01]  /*1b00*/  F2FP.F16.E4M3.UNPACK_B R20, R7.H1 ;  /* 0x00000007ff14723e */ /* 0x000fe200030006ff */
[----:B------:R-:W-:Y:S01]  /*1b10*/  HADD2.F32 R102, -RZ, R13.H0_H0 ;  /* 0x2000000dff667230 */ /* 0x000fe20000004100 */
[----:B------:R-:W-:Y:S01]  /*1b20*/  ULEA UR6, UR41, UR4, 0xa ;  /* 0x0000000429067291 */ /* 0x000fe2000f8e503f */
[----:B------:R-:W-:Y:S01]  /*1b30*/  HADD2.F32 R103, -RZ, R14.H0_H0 ;  /* 0x2000000eff677230 */ /* 0x000fe20000004100 */
[----:B------:R-:W-:Y:S01]  /*1b40*/  F2FP.F16.E4M3.UNPACK_B R21, R6 ;  /* 0x00000006ff15723e */ /* 0x000fe200020006ff */
[----:B------:R-:W-:Y:S01]  /*1b50*/  HADD2.F32 R11, -RZ, R11.H1_H1 ;  /* 0x3000000bff0b7230 */ /* 0x000fe20000004100 */
[----:B------:R-:W-:Y:S01]  /*1b60*/  UIADD3 UR8, UR6, 0x2, URZ ;  /* 0x0000000206087890 */ /* 0x000fe2000fffe03f */
[----:B------:R-:W-:-:S02]  /*1b70*/  HADD2.F32 R12, -RZ, R12.H1_H1 ;  /* 0x3000000cff0c7230 */ /* 0x000fc40000004100 */
[----:B------:R-:W-:Y:S01]  /*1b80*/  UMOV UR10, UR6 ;  /* 0x00000006000a7c82 */ /* 0x000fe20008000000 */
[----:B------:R-:W-:Y:S01]  /*1b90*/  HADD2.F32 R13, -RZ, R13.H1_H1 ;  /* 0x3000000dff0d7230 */ /* 0x000fe20000004100 */
[----:B------:R-:W-:Y:S01]  /*1ba0*/  HGMMA.64x64x16.F32.BF16 R56, R92, gdesc[UR4], RZ, !UPT, gsb0 ;  /* 0x00e000045c387df0 */ /* 0x000fe2000c0018ff */
[----:B------:R-:W-:Y:S01]  /*1bb0*/  HADD2.F32 R14, -RZ, R14.H1_H1 ;  /* 0x3000000eff0e7230 */ /* 0x000fe20000004100 */
[----:B------:R-:W-:Y:S01]  /*1bc0*/  F2FP.BF16.F32.PACK_AB R100, R11, R100 ;  /* 0x000000640b64723e */ /* 0x000fe200000010ff */
[----:B------:R-:W-:Y:S01]  /*1bd0*/  HADD2.F32 R120, -RZ, R21.H1_H1 ;  /* 0x30000015ff787230 */ /* 0x000fe20000004100 */
[----:B------:R-:W-:Y:S01]  /*1be0*/  F2FP.BF16.F32.PACK_AB R101, R12, R101 ;  /* 0x000000650c65723e */ /* 0x000fe200000010ff */
[----:B------:R-:W-:Y:S01]  /*1bf0*/  IMAD.IADD R121, R119, 0x1, R8 ;  /* 0x0000000177797824 */ /* 0x000fe200078e0208 */
[----:B------:R-:W-:Y:S01]  /*1c00*/  F2FP.BF16.F32.PACK_AB R102, R13, R102 ;  /* 0x000000660d66723e */ /* 0x000fe200000010ff */
[----:B------:R-:W-:Y:S01]  /*1c10*/  IMAD.IADD R124, R119, 0x1, R124 ;  /* 0x00000001777c7824 */ /* 0x000fe200078e027c */
[----:B------:R-:W-:Y:S01]  /*1c20*/  F2FP.BF16.F32.PACK_AB R103, R14, R103 ;  /* 0x000000670e67723e */ /* 0x000fe200000010ff */
[----:B------:R-:W-:Y:S01]  /*1c30*/  UMOV UR7, 0x40000040 ;  /* 0x4000004000077882 */ /* 0x000fe20000000000 */
[----:B------:R-:W-:-:S02]  /*1c40*/  WARPGROUP.DEPBAR.LE gsb0, 0x0 ;  /* 0x00008000000079c5 */ /* 0x000fc40000010000 */
[----:B------:R-:W-:-:S06]  /*1c50*/  WARPGROUP.ARRIVE ;  /* 0x00000000000079c5 */ /* 0x000fcc0000000000 */
[----:B------:R-:W-:Y:S01]  /*1c60*/  HGMMA.64x64x16.F32.BF16 R24, R96, gdesc[UR8], RZ, !UPT, gsb0 ;  /* 0x00e0000860187df0 */ /* 0x000fe2000c0018ff */
[----:B------:R-:W-:Y:S01]  /*1c70*/  UMOV UR10, UR8 ;  /* 0x00000008000a7c82 */ /* 0x000fe20008000000 */
[----:B------:R-:W-:Y:S01]  /*1c80*/  UMOV UR11, 0x40000040 ;  /* 0x40000040000b7882 */ /* 0x000fe20000000000 */
[----:B------:R-:W-:Y:S01]  /*1c90*/  UIADD3 UR8, UR6, 0x4, URZ ;  /* 0x0000000406087890 */ /* 0x000fe2000fffe03f */
[----:B------:R-:W-:Y:S02]  /*1ca0*/  WARPGROUP.DEPBAR.LE gsb0, 0x0 ;  /* 0x00008000000079c5 */ /* 0x000fe40000010000 */
[----:B------:R-:W-:-:S06]  /*1cb0*/  WARPGROUP.ARRIVE ;  /* 0x00000000000079c5 */ /* 0x000fcc0000000000 */
[----:B------:R-:W-:Y:S03]  /*1cc0*/  HGMMA.64x64x16.F32.BF16 R56, R100, gdesc[UR8], R56, gsb0 ;  /* 0x00e0000864387df0 */ /* 0x000fe60008001838 */
[----:B------:R-:W-:Y:S02]  /*1cd0*/  WARPGROUP.DEPBAR.LE gsb0, 0x0 ;  /* 0x00008000000079c5 */ /* 0x000fe40000010000 */
[----:B------:R-:W-:Y:S01]  /*1ce0*/  F2FP.F16.E4M3.UNPACK_B R102, R6.H1 ;  /* 0x00000006ff66723e */ /* 0x000fe200030006ff */
[----:B------:R-:W-:Y:S01]  /*1cf0*/  HADD2.F32 R100, -RZ, R15.H0_H0 ;  /* 0x2000000fff647230 */ /* 0x000fe20000004100 */
[----:B------:R-:W-:Y:S01]  /*1d00*/  LDS.U16 R11, [R121+0xc00] ;  /* 0x000c0000790b7984 */ /* 0x000fe20000000400 */
[----:B------:R-:W-:Y:S02]  /*1d10*/  HADD2.F32 R101, -RZ, R20.H0_H0 ;  /* 0x20000014ff657230 */ /* 0x000fe40000004100 */
[----:B------:R-:W-:Y:S01]  /*1d20*/  HADD2.F32 R103, -RZ, R21.H0_H0 ;  /* 0x20000015ff677230 */ /* 0x000fe20000004100 */
[----:B------:R-:W0:Y:S01]  /*1d30*/  LDS.U16 R12, [R121+0x800] ;  /* 0x00080000790c7984 */ /* 0x000e220000000400 */
[----:B------:R-:W-:-:S02]  /*1d40*/  HADD2.F32 R15, -RZ, R15.H1_H1 ;  /* 0x3000000fff0f7230 */ /* 0x000fc40000004100 */
[----:B------:R-:W-:Y:S01]  /*1d50*/  HADD2.F32 R20, -RZ, R20.H1_H1 ;  /* 0x30000014ff147230 */ /* 0x000fe20000004100 */
[----:B------:R-:W-:Y:S01]  /*1d60*/  LDS.U16 R13, [R121+0xc08] ;  /* 0x000c0800790d7984 */ /* 0x000fe20000000400 */
[--C-:B------:R-:W-:Y:S01]  /*1d70*/  HADD2.F32 R21, -RZ, R102.reuse.H0_H0 ;  /* 0x20000066ff157230 */ /* 0x100fe20000004100 */
[----:B------:R-:W-:Y:S01]  /*1d80*/  F2FP.BF16.F32.PACK_AB R100, R15, R100 ;  /* 0x000000640f64723e */ /* 0x000fe200000010ff */
[----:B------:R-:W-:Y:S01]  /*1d90*/  HADD2.F32 R122, -RZ, R102.H1_H1 ;  /* 0x30000066ff7a7230 */ /* 0x000fe20000004100 */
[----:B------:R-:W-:Y:S01]  /*1da0*/  F2FP.BF16.F32.PACK_AB R102, R120, R103 ;  /* 0x000000677866723e */ /* 0x000fe200000010ff */
[----:B------:R-:W1:Y:S01]  /*1db0*/  LDS.U16 R14, [R121+0x808] ;  /* 0x00080800790e7984 */ /* 0x000e620000000400 */
[----:B------:R-:W-:Y:S02]  /*1dc0*/  F2FP.BF16.F32.PACK_AB R101, R20, R101 ;  /* 0x000000651465723e */ /* 0x000fe400000010ff */
[----:B------:R-:W-:-:S04]  /*1dd0*/  F2FP.BF16.F32.PACK_AB R103, R122, R21 ;  /* 0x000000157a67723e */ /* 0x000fc800000010ff */
[----:B------:R-:W-:-:S06]  /*1de0*/  WARPGROUP.ARRIVE ;  /* 0x00000000000079c5 */ /* 0x000fcc0000000000 */
[----:B------:R-:W-:Y:S01]  /*1df0*/  HGMMA.64x64x16.F32.BF16 R24, R100, gdesc[UR8], R24, gsb0 ;  /* 0x00e0000864187df0 */ /* 0x000fe20008001818 */
[----:B------:R-:W-:Y:S01]  /*1e00*/  UMOV UR10, UR8 ;  /* 0x00000008000a7c82 */ /* 0x000fe20008000000 */
[----:B------:R-:W-:Y:S01]  /*1e10*/  UMOV UR11, 0x40000040 ;  /* 0x40000040000b7882 */ /* 0x000fe20000000000 */
[----:B------:R-:W-:Y:S01]  /*1e20*/  UIADD3 UR8, UR6, 0x6, URZ ;  /* 0x0000000606087890 */ /* 0x000fe2000fffe03f */
[----:B0-----:R-:W-:-:S04]  /*1e30*/  PRMT R11, R12, 0x5410, R11 ;  /* 0x000054100c0b7816 */ /* 0x001fc8000000000b */
[-C--:B------:R-:W-:Y:S02]  /*1e40*/  F2FP.F16.E4M3.UNPACK_B R12, R11.reuse ;  /* 0x0000000bff0c723e */ /* 0x080fe400020006ff */
[----:B------:R-:W-:Y:S02]  /*1e50*/  F2FP.F16.E4M3.UNPACK_B R11, R11.H1 ;  /* 0x0000000bff0b723e */ /* 0x000fe400030006ff */
[----:B-1----:R-:W-:-:S04]  /*1e60*/  PRMT R13, R14, 0x5410, R13 ;  /* 0x000054100e0d7816 */ /* 0x002fc8000000000d */
[-C--:B------:R-:W-:Y:S02]  /*1e70*/  F2FP.F16.E4M3.UNPACK_B R14, R13.reuse ;  /* 0x0000000dff0e723e */ /* 0x080fe400020006ff */
[----:B------:R-:W-:Y:S01]  /*1e80*/  F2FP.F16.E4M3.UNPACK_B R13, R13.H1 ;  /* 0x0000000dff0d723e */ /* 0x000fe200030006ff */
[----:B------:R-:W-:Y:S02]  /*1e90*/  WARPGROUP.DEPBAR.LE gsb0, 0x0 ;  /* 0x00008000000079c5 */ /* 0x000fe40000010000 */
[--C-:B------:R-:W-:Y:S01]  /*1ea0*/  HADD2.F32 R100, -RZ, R12.reuse.H0_H0 ;  /* 0x2000000cff647230 */ /* 0x100fe20000004100 */
[----:B------:R-:W-:Y:S01]  /*1eb0*/  LDS.U16 R15, [R121+0x4c00] ;  /* 0x004c0000790f7984 */ /* 0x000fe20000000400 */
[----:B------:R-:W-:Y:S02]  /*1ec0*/  HADD2.F32 R101, -RZ, R12.H1_H1 ;  /* 0x3000000cff657230 */ /* 0x000fe40000004100 */
[--C-:B------:R-:W-:Y:S01]  /*1ed0*/  HADD2.F32 R102, -RZ, R14.reuse.H0_H0 ;  /* 0x2000000eff667230 */ /* 0x100fe20000004100 */
[----:B------:R-:W0:Y:S01]  /*1ee0*/  LDS.U16 R20, [R121+0x4800] ;  /* 0x0048000079147984 */ /* 0x000e220000000400 */
[----:B------:R-:W-:Y:S01]  /*1ef0*/  HADD2.F32 R103, -RZ, R14.H1_H1 ;  /* 0x3000000eff677230 */ /* 0x000fe20000004100 */
[----:B------:R-:W-:Y:S01]  /*1f00*/  F2FP.BF16.F32.PACK_AB R100, R101, R100 ;  /* 0x000000646564723e */ /* 0x000fe200000010ff */
[----:B------:R-:W-:Y:S01]  /*1f10*/  HADD2.F32 R12, -RZ, R11.H0_H0 ;  /* 0x2000000bff0c7230 */ /* 0x000fe20000004100 */
[----:B------:R-:W-:Y:S01]  /*1f20*/  LDS.U16 R21, [R121+0x4c08] ;  /* 0x004c080079157984 */ /* 0x000fe20000000400 */
[----:B------:R-:W-:Y:S01]  /*1f30*/  HADD2.F32 R14, -RZ, R13.H0_H0 ;  /* 0x2000000dff0e7230 */ /* 0x000fe20000004100 */
[----:B------:R-:W-:Y:S01]  /*1f40*/  F2FP.BF16.F32.PACK_AB R102, R103, R102 ;  /* 0x000000666766723e */ /* 0x000fe200000010ff */
[----:B------:R-:W-:Y:S01]  /*1f50*/  HADD2.F32 R11, -RZ, R11.H1_H1 ;  /* 0x3000000bff0b7230 */ /* 0x000fe20000004100 */
[----:B------:R1:W2:Y:S01]  /*1f60*/  LDS.U16 R120, [R121+0x4808] ;  /* 0x0048080079787984 */ /* 0x0002a20000000400 */
[----:B------:R-:W-:-:S03]  /*1f70*/  HADD2.F32 R13, -RZ, R13.H1_H1 ;  /* 0x3000000dff0d7230 */ /* 0x000fc60000004100 */
[----:B------:R-:W-:Y:S02]  /*1f80*/  F2FP.BF16.F32.PACK_AB R101, R11, R12 ;  /* 0x0000000c0b65723e */ /* 0x000fe400000010ff */
[----:B------:R-:W-:Y:S01]  /*1f90*/  F2FP.BF16.F32.PACK_AB R103, R13, R14 ;  /* 0x0000000e0d67723e */ /* 0x000fe200000010ff */
[----:B-1----:R-:W-:-:S03]  /*1fa0*/  IMAD.IADD R121, R117, 0x1, R8 ;  /* 0x0000000175797824 */ /* 0x002fc600078e0208 */
[----:B------:R-:W-:Y:S01]  /*1fb0*/  WARPGROUP.ARRIVE ;  /* 0x00000000000079c5 */ /* 0x000fe20000000000 */
[--C-:B------:R-:W-:Y:S02]  /*1fc0*/  IMAD.IADD R122, R116, 0x1, R121.reuse ;  /* 0x00000001747a7824 */ /* 0x100fe400078e0279 */
[----:B------:R-:W-:-:S03]  /*1fd0*/  IMAD.IADD R123, R119, 0x1, R121 ;  /* 0x00000001777b7824 */ /* 0x000fc600078e0279 */
[----:B------:R-:W-:Y:S01]  /*1fe0*/  HGMMA.64x64x16.F32.BF16 R56, R100, gdesc[UR8], R56, gsb0 ;  /* 0x00e0000864387df0 */ /* 0x000fe20008001838 */
[----:B0-----:R-:W-:-:S04]  /*1ff0*/  PRMT R15, R20, 0x5410, R15 ;  /* 0x00005410140f7816 */ /* 0x001fc8000000000f */
[-C--:B------:R-:W-:Y:S02]  /*2000*/  F2FP.F16.E4M3.UNPACK_B R20, R15.reuse ;  /* 0x0000000fff14723e */ /* 0x080fe400020006ff */
[----:B------:R-:W-:Y:S02]  /*2010*/  F2FP.F16.E4M3.UNPACK_B R15, R15.H1 ;  /* 0x0000000fff0f723e */ /* 0x000fe400030006ff */
[----:B--2---:R-:W-:Y:S01]  /*2020*/  PRMT R21, R120, 0x5410, R21 ;  /* 0x0000541078157816 */ /* 0x004fe20000000015 */
[----:B------:R-:W-:-:S03]  /*2030*/  WARPGROUP.DEPBAR.LE gsb0, 0x0 ;  /* 0x00008000000079c5 */ /* 0x000fc60000010000 */
[-C--:B------:R-:W-:Y:S01]  /*2040*/  F2FP.F16.E4M3.UNPACK_B R102, R21.reuse ;  /* 0x00000015ff66723e */ /* 0x080fe200020006ff */
[--C-:B------:R-:W-:Y:S01]  /*2050*/  HADD2.F32 R100, -RZ, R20.reuse.H0_H0 ;  /* 0x20000014ff647230 */ /* 0x100fe20000004100 */
[----:B------:R-:W-:Y:S01]  /*2060*/  F2FP.F16.E4M3.UNPACK_B R21, R21.H1 ;  /* 0x00000015ff15723e */ /* 0x000fe200030006ff */
[----:B------:R-:W-:Y:S01]  /*2070*/  HADD2.F32 R101, -RZ, R20.H1_H1 ;  /* 0x30000014ff657230 */ /* 0x000fe20000004100 */
[----:B------:R-:W-:Y:S01]  /*2080*/  LDS.U16 R11, [R124+0xc00] ;  /* 0x000c00007c0b7984 */ /* 0x000fe20000000400 */
[--C-:B------:R-:W-:Y:S02]  /*2090*/  HADD2.F32 R103, -RZ, R102.reuse.H0_H0 ;  /* 0x20000066ff677230 */ /* 0x100fe40000004100 */
[----:B------:R-:W-:Y:S01]  /*20a0*/  HADD2.F32 R20, -RZ, R15.H0_H0 ;  /* 0x2000000fff147230 */ /* 0x000fe20000004100 */
[----:B------:R-:W-:Y:S01]  /*20b0*/  F2FP.BF16.F32.PACK_AB R100, R101, R100 ;  /* 0x000000646564723e */ /* 0x000fe200000010ff */
[----:B------:R-:W-:Y:S01]  /*20c0*/  HADD2.F32 R102, -RZ, R102.H1_H1 ;  /* 0x30000066ff667230 */ /* 0x000fe20000004100 */
[----:B------:R-:W0:Y:S01]  /*20d0*/  LDS.U16 R12, [R124+0x800] ;  /* 0x000800007c0c7984 */ /* 0x000e220000000400 */
[----:B------:R-:W-:-:S02]  /*20e0*/  HADD2.F32 R120, -RZ, R21.H0_H0 ;  /* 0x20000015ff787230 */ /* 0x000fc40000004100 */
[----:B------:R-:W-:Y:S01]  /*20f0*/  HADD2.F32 R15, -RZ, R15.H1_H1 ;  /* 0x3000000fff0f7230 */ /* 0x000fe20000004100 */
[----:B------:R-:W-:Y:S01]  /*2100*/  F2FP.BF16.F32.PACK_AB R102, R102, R103 ;  /* 0x000000676666723e */ /* 0x000fe200000010ff */
[----:B------:R-:W-:Y:S01]  /*2110*/  HADD2.F32 R21, -RZ, R21.H1_H1 ;  /* 0x30000015ff157230 */ /* 0x000fe20000004100 */
[----:B------:R-:W-:Y:S02]  /*2120*/  LDS.U16 R13, [R124+0xc08] ;  /* 0x000c08007c0d7984 */ /* 0x000fe40000000400 */
[----:B------:R-:W-:Y:S02]  /*2130*/  F2FP.BF16.F32.PACK_AB R101, R15, R20 ;  /* 0x000000140f65723e */ /* 0x000fe400000010ff */
[----:B------:R-:W-:Y:S01]  /*2140*/  F2FP.BF16.F32.PACK_AB R103, R21, R120 ;  /* 0x000000781567723e */ /* 0x000fe200000010ff */
[----:B------:R-:W1:Y:S03]  /*2150*/  LDS.U16 R14, [R124+0x808] ;  /* 0x000808007c0e7984 */ /* 0x000e660000000400 */
        /* <DEDUP_REMOVED lines=29> */
[----:B------:R-:W-:-:S06]  /*2330*/  WARPGROUP.ARRIVE ;  /* 0x00000000000079c5 */ /* 0x000fcc0000000000 */
[----:B------:R-:W-:Y:S01]  /*2340*/  HGMMA.64x64x16.F32.BF16 R56, R100, gdesc[UR8], R56, gsb0 ;  /* 0x00e0000864387df0 */ /* 0x000fe20008001838 */
[----:B0-----:R-:W-:-:S04]  /*2350*/  PRMT R15, R20, 0x5410, R15 ;  /* 0x00005410140f7816 */ /* 0x001fc8000000000f */
[-C--:B------:R-:W-:Y:S02]  /*2360*/  F2FP.F16.E4M3.UNPACK_B R14, R15.reuse ;  /* 0x0000000fff0e723e */ /* 0x080fe400020006ff */
[----:B------:R-:W-:Y:S02]  /*2370*/  F2FP.F16.E4M3.UNPACK_B R15, R15.H1 ;  /* 0x0000000fff0f723e */ /* 0x000fe400030006ff */
[----:B--2---:R-:W-:-:S04]  /*2380*/  PRMT R21, R120, 0x5410, R21 ;  /* 0x0000541078157816 */ /* 0x004fc80000000015 */
        /* <DEDUP_REMOVED lines=15> */
[----:B------:R-:W1:Y:S01]  /*2480*/  LDS.U16 R13, [R121+0x808] ;  /* 0x00080800790d7984 */ /* 0x000e620000000400 */
[----:B------:R-:W-:-:S03]  /*2490*/  HADD2.F32 R21, -RZ, R21.H1_H1 ;  /* 0x30000015ff157230 */ /* 0x000fc60000004100 */
        /* <DEDUP_REMOVED lines=14> */
[----:B------:R-:W-:Y:S01]  /*2580*/  HADD2.F32 R100, -RZ, R11.H0_H0 ;  /* 0x2000000bff647230 */ /* 0x000fe20000004100 */
[----:B------:R-:W-:Y:S01]  /*2590*/  LDS.U16 R14, [R121+0x4c00] ;  /* 0x004c0000790e7984 */ /* 0x000fe20000000400 */
[----:B------:R-:W-:Y:S02]  /*25a0*/  HADD2.F32 R101, -RZ, R8.H0_H0 ;  /* 0x20000008ff657230 */ /* 0x000fe40000004100 */
[----:B------:R-:W-:Y:S01]  /*25b0*/  HADD2.F32 R102, -RZ, R13.H0_H0 ;  /* 0x2000000dff667230 */ /* 0x000fe20000004100 */
[----:B------:R-:W0:Y:S01]  /*25c0*/  LDS.U16 R15, [R121+0x4800] ;  /* 0x00480000790f7984 */ /* 0x000e220000000400 */
[----:B------:R-:W-:-:S02]  /*25d0*/  HADD2.F32 R103, -RZ, R12.H0_H0 ;  /* 0x2000000cff677230 */ /* 0x000fc40000004100 */
[----:B------:R-:W-:Y:S01]  /*25e0*/  HADD2.F32 R11, -RZ, R11.H1_H1 ;  /* 0x3000000bff0b7230 */ /* 0x000fe20000004100 */
[----:B------:R-:W-:Y:S01]  /*25f0*/  LDS.U16 R20, [R121+0x4c08] ;  /* 0x004c080079147984 */ /* 0x000fe20000000400 */
[----:B------:R-:W-:Y:S02]  /*2600*/  HADD2.F32 R8, -RZ, R8.H1_H1 ;  /* 0x30000008ff087230 */ /* 0x000fe40000004100 */
[----:B------:R-:W-:Y:S01]  /*2610*/  HADD2.F32 R13, -RZ, R13.H1_H1 ;  /* 0x3000000dff0d7230 */ /* 0x000fe20000004100 */
        /* <DEDUP_REMOVED lines=35> */
[----:B------:R-:W-:Y:S02]  /*2850*/  UIADD3 UR8, UR6, 0x204, URZ ;  /* 0x0000020406087890 */ /* 0x000fe4000fffe03f */
        /* <DEDUP_REMOVED lines=26> */
[----:B0-----:R-:W-:Y:S02]  /*2a00*/  PRMT R14, R15, 0x5410, R14 ;  /* 0x000054100f0e7816 */ /* 0x001fe4000000000e */
[----:B-1----:R-:W-:Y:S01]  /*2a10*/  PRMT R20, R21, 0x5410, R20 ;  /* 0x0000541015147816 */ /* 0x002fe20000000014 */
[----:B------:R-:W-:Y:S02]  /*2a20*/  WARPGROUP.DEPBAR.LE gsb0, 0x0 ;  /* 0x00008000000079c5 */ /* 0x000fe40000010000 */
[----:B------:R-:W-:Y:S01]  /*2a30*/  F2FP.F16.E4M3.UNPACK_B R100, R14 ;  /* 0x0000000eff64723e */ /* 0x000fe200020006ff */
[----:B------:R-:W-:Y:S01]  /*2a40*/  LDS.U16 R8, [R123+0xc00] ;  /* 0x000c00007b087984 */ /* 0x000fe20000000400 */
[----:B------:R-:W-:Y:S02]  /*2a50*/  F2FP.F16.E4M3.UNPACK_B R102, R20 ;  /* 0x00000014ff66723e */ /* 0x000fe400020006ff */
[----:B------:R-:W-:Y:S01]  /*2a60*/  F2FP.F16.E4M3.UNPACK_B R14, R14.H1 ;  /* 0x0000000eff0e723e */ /* 0x000fe200030006ff */
[----:B------:R-:W-:Y:S01]  /*2a70*/  HADD2.F32 R21, -RZ, R100.H0_H0 ;  /* 0x20000064ff157230 */ /* 0x000fe20000004100 */
[----:B------:R-:W-:Y:S01]  /*2a80*/  F2FP.F16.E4M3.UNPACK_B R20, R20.H1 ;  /* 0x00000014ff14723e */ /* 0x000fe200030006ff */
[----:B------:R-:W-:Y:S01]  /*2a90*/  HADD2.F32 R103, -RZ, R102.H0_H0 ;  /* 0x20000066ff677230 */ /* 0x000fe20000004100 */
[----:B------:R-:W0:Y:S01]  /*2aa0*/  LDS.U16 R11, [R123+0x800] ;  /* 0x000800007b0b7984 */ /* 0x000e220000000400 */
[----:B------:R-:W-:-:S02]  /*2ab0*/  HADD2.F32 R101, -RZ, R14.H0_H0 ;  /* 0x2000000eff657230 */ /* 0x000fc40000004100 */
[----:B------:R-:W-:Y:S01]  /*2ac0*/  HADD2.F32 R102, -RZ, R102.H1_H1 ;  /* 0x30000066ff667230 */ /* 0x000fe20000004100 */
[----:B------:R-:W-:Y:S01]  /*2ad0*/  LDS.U16 R12, [R123+0xc08] ;  /* 0x000c08007b0c7984 */ /* 0x000fe20000000400 */
[----:B------:R-:W-:Y:S02]  /*2ae0*/  HADD2.F32 R121, -RZ, R20.H0_H0 ;  /* 0x20000014ff797230 */ /* 0x000fe40000004100 */
[----:B------:R-:W-:Y:S01]  /*2af0*/  HADD2.F32 R100, -RZ, R100.H1_H1 ;  /* 0x30000064ff647230 */ /* 0x000fe20000004100 */
[----:B------:R-:W-:Y:S01]  /*2b00*/  F2FP.BF16.F32.PACK_AB R102, R102, R103 ;  /* 0x000000676666723e */ /* 0x000fe200000010ff */
[----:B------:R-:W-:Y:S01]  /*2b10*/  HADD2.F32 R14, -RZ, R14.H1_H1 ;  /* 0x3000000eff0e7230 */ /* 0x000fe20000004100 */
[----:B------:R-:W1:Y:S01]  /*2b20*/  LDS.U16 R13, [R123+0x808] ;  /* 0x000808007b0d7984 */ /* 0x000e620000000400 */
[----:B------:R-:W-:Y:S01]  /*2b30*/  HADD2.F32 R20, -RZ, R20.H1_H1 ;  /* 0x30000014ff147230 */ /* 0x000fe20000004100 */
[----:B------:R-:W-:Y:S02]  /*2b40*/  F2FP.BF16.F32.PACK_AB R100, R100, R21 ;  /* 0x000000156464723e */ /* 0x000fe400000010ff */
[----:B------:R-:W-:Y:S01]  /*2b50*/  F2FP.BF16.F32.PACK_AB R101, R14, R101 ;  /* 0x000000650e65723e */ /* 0x000fe200000010ff */
[----:B------:R-:W-:Y:S01]  /*2b60*/  LDS.U16 R15, [R123+0x4c00] ;  /* 0x004c00007b0f7984 */ /* 0x000fe20000000400 */
[----:B------:R-:W-:-:S03]  /*2b70*/  F2FP.BF16.F32.PACK_AB R103, R20, R121 ;  /* 0x000000791467723e */ /* 0x000fc600000010ff */
[----:B------:R-:W2:Y:S01]  /*2b80*/  LDS.U16 R120, [R123+0x4800] ;  /* 0x004800007b787984 */ /* 0x000ea20000000400 */
[----:B------:R-:W-:-:S06]  /*2b90*/  WARPGROUP.ARRIVE ;  /* 0x00000000000079c5 */ /* 0x000fcc0000000000 */
[----:B------:R-:W-:Y:S01]  /*2ba0*/  HGMMA.64x64x16.F32.BF16 R24, R100, gdesc[UR8], R24, gsb0 ;  /* 0x00e0000864187df0 */ /* 0x000fe20008001818 */
[----:B------:R-:W-:Y:S01]  /*2bb0*/  UMOV UR10, UR8 ;  /* 0x00000008000a7c82 */ /* 0x000fe20008000000 */
[----:B------:R-:W-:Y:S01]  /*2bc0*/  UMOV UR11, 0x40000040 ;  /* 0x40000040000b7882 */ /* 0x000fe20000000000 */
[----:B0-----:R-:W-:-:S04]  /*2bd0*/  PRMT R8, R11, 0x5410, R8 ;  /* 0x000054100b087816 */ /* 0x001fc80000000008 */
[-C--:B------:R-:W-:Y:S02]  /*2be0*/  F2FP.F16.E4M3.UNPACK_B R11, R8.reuse ;  /* 0x00000008ff0b723e */ /* 0x080fe400020006ff */
[----:B------:R-:W-:Y:S02]  /*2bf0*/  F2FP.F16.E4M3.UNPACK_B R8, R8.H1 ;  /* 0x00000008ff08723e */ /* 0x000fe400030006ff */
[----:B-1----:R-:W-:-:S04]  /*2c00*/  PRMT R12, R13, 0x5410, R12 ;  /* 0x000054100d0c7816 */ /* 0x002fc8000000000c */
[-C--:B------:R-:W-:Y:S02]  /*2c10*/  F2FP.F16.E4M3.UNPACK_B R13, R12.reuse ;  /* 0x0000000cff0d723e */ /* 0x080fe400020006ff */
[----:B------:R-:W-:Y:S02]  /*2c20*/  F2FP.F16.E4M3.UNPACK_B R12, R12.H1 ;  /* 0x0000000cff0c723e */ /* 0x000fe400030006ff */
[----:B--2---:R-:W-:Y:S01]  /*2c30*/  PRMT R15, R120, 0x5410, R15 ;  /* 0x00005410780f7816 */ /* 0x004fe2000000000f */
[----:B------:R-:W-:Y:S02]  /*2c40*/  WARPGROUP.DEPBAR.LE gsb0, 0x0 ;  /* 0x00008000000079c5 */ /* 0x000fe40000010000 */
[----:B------:R-:W-:Y:S01]  /*2c50*/  HADD2.F32 R100, -RZ, R11.H0_H0 ;  /* 0x2000000bff647230 */ /* 0x000fe20000004100 */
[----:B------:R-:W-:Y:S01]  /*2c60*/  LDS.U16 R14, [R123+0x4c08] ;  /* 0x004c08007b0e7984 */ /* 0x000fe20000000400 */
[----:B------:R-:W-:Y:S02]  /*2c70*/  HADD2.F32 R101, -RZ, R8.H0_H0 ;  /* 0x20000008ff657230 */ /* 0x000fe40000004100 */
[----:B------:R-:W-:Y:S01]  /*2c80*/  HADD2.F32 R102, -RZ, R13.H0_H0 ;  /* 0x2000000dff667230 */ /* 0x000fe20000004100 */
[----:B------:R-:W0:Y:S01]  /*2c90*/  LDS.U16 R21, [R123+0x4808] ;  /* 0x004808007b157984 */ /* 0x000e220000000400 */
[----:B------:R-:W-:-:S02]  /*2ca0*/  HADD2.F32 R103, -RZ, R12.H0_H0 ;  /* 0x2000000cff677230 */ /* 0x000fc40000004100 */
[----:B------:R-:W-:Y:S02]  /*2cb0*/  HADD2.F32 R11, -RZ, R11.H1_H1 ;  /* 0x3000000bff0b7230 */ /* 0x000fe40000004100 */
[----:B------:R-:W-:Y:S02]  /*2cc0*/  HADD2.F32 R8, -RZ, R8.H1_H1 ;  /* 0x30000008ff087230 */ /* 0x000fe40000004100 */
[----:B------:R-:W-:Y:S01]  /*2cd0*/  HADD2.F32 R13, -RZ, R13.H1_H1 ;  /* 0x3000000dff0d7230 */ /* 0x000fe20000004100 */
[----:B------:R-:W-:Y:S01]  /*2ce0*/  F2FP.BF16.F32.PACK_AB R100, R11, R100 ;  /* 0x000000640b64723e */ /* 0x000fe200000010ff */
[----:B------:R-:W-:Y:S01]  /*2cf0*/  HADD2.F32 R12, -RZ, R12.H1_H1 ;  /* 0x3000000cff0c7230 */ /* 0x000fe20000004100 */
[----:B------:R-:W-:Y:S02]  /*2d00*/  F2FP.BF16.F32.PACK_AB R101, R8, R101 ;  /* 0x000000650865723e */ /* 0x000fe400000010ff */
[----:B------:R-:W-:Y:S02]  /*2d10*/  F2FP.BF16.F32.PACK_AB R102, R13, R102 ;  /* 0x000000660d66723e */ /* 0x000fe400000010ff */
[----:B------:R-:W-:-:S02]  /*2d20*/  F2FP.BF16.F32.PACK_AB R103, R12, R103 ;  /* 0x000000670c67723e */ /* 0x000fc400000010ff */
[-C--:B------:R-:W-:Y:S02]  /*2d30*/  F2FP.F16.E4M3.UNPACK_B R8, R15.reuse ;  /* 0x0000000fff08723e */ /* 0x080fe400020006ff */
[----:B------:R-:W-:Y:S01]  /*2d40*/  WARPGROUP.ARRIVE ;  /* 0x00000000000079c5 */ /* 0x000fe20000000000 */
[----:B------:R-:W-:-:S05]  /*2d50*/  F2FP.F16.E4M3.UNPACK_B R15, R15.H1 ;  /* 0x0000000fff0f723e */ /* 0x000fca00030006ff */
[----:B------:R-:W-:Y:S01]  /*2d60*/  HGMMA.64x64x16.F32.BF16 R56, R100, gdesc[UR8], R56, gsb0 ;  /* 0x00e0000864387df0 */ /* 0x000fe20008001838 */
[----:B0-----:R-:W-:-:S04]  /*2d70*/  PRMT R14, R21, 0x5410, R14 ;  /* 0x00005410150e7816 */ /* 0x001fc8000000000e */
[-C--:B------:R-:W-:Y:S02]  /*2d80*/  F2FP.F16.E4M3.UNPACK_B R120, R14.reuse ;  /* 0x0000000eff78723e */ /* 0x080fe400020006ff */
[----:B------:R-:W-:-:S03]  /*2d90*/  F2FP.F16.E4M3.UNPACK_B R121, R14.H1 ;  /* 0x0000000eff79723e */ /* 0x000fc600030006ff */
[--C-:B------:R-:W-:Y:S02]  /*2da0*/  HADD2.F32 R122, -RZ, R120.reuse.H0_H0 ;  /* 0x20000078ff7a7230 */ /* 0x100fe40000004100 */
[----:B------:R-:W-:Y:S02]  /*2db0*/  HADD2.F32 R123, -RZ, R120.H1_H1 ;  /* 0x30000078ff7b7230 */ /* 0x000fe40000004100 */
[--C-:B------:R-:W-:Y:S02]  /*2dc0*/  HADD2.F32 R120, -RZ, R121.reuse.H0_H0 ;  /* 0x20000079ff787230 */ /* 0x100fe40000004100 */
[----:B------:R-:W-:Y:S01]  /*2dd0*/  HADD2.F32 R121, -RZ, R121.H1_H1 ;  /* 0x30000079ff797230 */ /* 0x000fe20000004100 */
[----:B------:R-:W-:Y:S02]  /*2de0*/  WARPGROUP.DEPBAR.LE gsb0, 0x0 ;  /* 0x00008000000079c5 */ /* 0x000fe40000010000 */
[--C-:B------:R-:W-:Y:S01]  /*2df0*/  HADD2.F32 R100, -RZ, R8.reuse.H0_H0 ;  /* 0x20000008ff647230 */ /* 0x100fe20000004100 */
[----:B------:R-:W-:Y:S01]  /*2e00*/  LDS.U16 R11, [R124+0x800] ;  /* 0x000800007c0b7984 */ /* 0x000fe20000000400 */
[----:B------:R-:W-:-:S02]  /*2e10*/  HADD2.F32 R101, -RZ, R8.H1_H1 ;  /* 0x30000008ff657230 */ /* 0x000fc40000004100 */
[--C-:B------:R-:W-:Y:S01]  /*2e20*/  HADD2.F32 R102, -RZ, R15.reuse.H0_H0 ;  /* 0x2000000fff667230 */ /* 0x100fe20000004100 */
[----:B------:R-:W0:Y:S01]  /*2e30*/  LDS.U16 R8, [R124+0xc00] ;  /* 0x000c00007c087984 */ /* 0x000e220000000400 */
[----:B------:R-:W-:Y:S01]  /*2e40*/  HADD2.F32 R103, -RZ, R15.H1_H1 ;  /* 0x3000000fff677230 */ /* 0x000fe20000004100 */
[----:B------:R-:W-:Y:S02]  /*2e50*/  F2FP.BF16.F32.PACK_AB R100, R101, R100 ;  /* 0x000000646564723e */ /* 0x000fe400000010ff */
[----:B------:R-:W-:Y:S02]  /*2e60*/  LDS.U16 R12, [R124+0xc08] ;  /* 0x000c08007c0c7984 */ /* 0x000fe40000000400 */
[----:B------:R-:W-:Y:S02]  /*2e70*/  F2FP.BF16.F32.PACK_AB R101, R103, R102 ;  /* 0x000000666765723e */ /* 0x000fe400000010ff */
[----:B------:R-:W-:Y:S01]  /*2e80*/  F2FP.BF16.F32.PACK_AB R102, R123, R122 ;  /* 0x0000007a7b66723e */ /* 0x000fe200000010ff */
[----:B------:R-:W1:Y:S01]  /*2e90*/  LDS.U16 R13, [R124+0x808] ;  /* 0x000808007c0d7984 */ /* 0x000e620000000400 */
[----:B------:R-:W-:-:S03]  /*2ea0*/  F2FP.BF16.F32.PACK_AB R103, R121, R120 ;  /* 0x000000787967723e */ /* 0x000fc600000010ff */
[----:B------:R-:W-:Y:S04]  /*2eb0*/  LDS.U16 R15, [R124+0x4c00] ;  /* 0x004c00007c0f7984 */ /* 0x000fe80000000400 */
[----:B------:R-:W2:Y:S04]  /*2ec0*/  LDS.U16 R20, [R124+0x4800] ;  /* 0x004800007c147984 */ /* 0x000ea80000000400 */
[----:B------:R-:W-:Y:S04]  /*2ed0*/  LDS.U16 R14, [R124+0x4c08] ;  /* 0x004c08007c0e7984 */ /* 0x000fe80000000400 */
[----:B------:R-:W3:Y:S01]  /*2ee0*/  LDS.U16 R21, [R124+0x4808] ;  /* 0x004808007c157984 */ /* 0x000ee20000000400 */
[----:B------:R-:W-:-:S06]  /*2ef0*/  WARPGROUP.ARRIVE ;  /* 0x00000000000079c5 */ /* 0x000fcc0000000000 */
[----:B------:R-:W-:Y:S01]  /*2f00*/  HGMMA.64x64x16.F32.BF16 R24, R100, gdesc[UR8], R24, gsb0 ;  /* 0x00e0000864187df0 */ /* 0x000fe20008001818 */
[----:B0-----:R-:W-:-:S04]  /*2f10*/  PRMT R8, R11, 0x5410, R8 ;  /* 0x000054100b087816 */ /* 0x001fc80000000008 */
[-C--:B------:R-:W-:Y:S02]  /*2f20*/  F2FP.F16.E4M3.UNPACK_B R11, R8.reuse ;  /* 0x00000008ff0b723e */ /* 0x080fe400020006ff */
[----:B------:R-:W-:Y:S02]  /*2f30*/  F2FP.F16.E4M3.UNPACK_B R8, R8.H1 ;  /* 0x00000008ff08723e */ /* 0x000fe400030006ff */
[----:B-1----:R-:W-:-:S04]  /*2f40*/  PRMT R12, R13, 0x5410, R12 ;  /* 0x000054100d0c7816 */ /* 0x002fc8000000000c */
[-C--:B------:R-:W-:Y:S02]  /*2f50*/  F2FP.F16.E4M3.UNPACK_B R13, R12.reuse ;  /* 0x0000000cff0d723e */ /* 0x080fe400020006ff */
[----:B------:R-:W-:Y:S02]  /*2f60*/  F2FP.F16.E4M3.UNPACK_B R12, R12.H1 ;  /* 0x0000000cff0c723e */ /* 0x000fe400030006ff */
[----:B--2---:R-:W-:Y:S02]  /*2f70*/  PRMT R15, R20, 0x5410, R15 ;  /* 0x00005410140f7816 */ /* 0x004fe4000000000f */
[----:B---3--:R-:W-:Y:S01]  /*2f80*/  PRMT R14, R21, 0x5410, R14 ;  /* 0x00005410150e7816 */ /* 0x008fe2000000000e */
[----:B------:R-:W-:Y:S02]  /*2f90*/  WARPGROUP.DEPBAR.LE gsb0, 0x0 ;  /* 0x00008000000079c5 */ /* 0x000fe40000010000 */
[----:B------:R-:W-:Y:S02]  /*2fa0*/  HADD2.F32 R100, -RZ, R11.H0_H0 ;  /* 0x2000000bff647230 */ /* 0x000fe40000004100 */
[----:B------:R-:W-:-:S02]  /*2fb0*/  HADD2.F32 R101, -RZ, R8.H0_H0 ;  /* 0x20000008ff657230 */ /* 0x000fc40000004100 */
[----:B------:R-:W-:Y:S02]  /*2fc0*/  HADD2.F32 R102, -RZ, R13.H0_H0 ;  /* 0x2000000dff667230 */ /* 0x000fe40000004100 */
[----:B------:R-:W-:Y:S02]  /*2fd0*/  HADD2.F32 R103, -RZ, R12.H0_H0 ;  /* 0x2000000cff677230 */ /* 0x000fe40000004100 */
[----:B------:R-:W-:Y:S02]  /*2fe0*/  HADD2.F32 R11, -RZ, R11.H1_H1 ;  /* 0x3000000bff0b7230 */ /* 0x000fe40000004100 */
[----:B------:R-:W-:Y:S02]  /*2ff0*/  HADD2.F32 R8, -RZ, R8.H1_H1 ;  /* 0x30000008ff087230 */ /* 0x000fe40000004100 */
[----:B------:R-:W-:Y:S01]  /*3000*/  HADD2.F32 R13, -RZ, R13.H1_H1 ;  /* 0x3000000dff0d7230 */ /* 0x000fe20000004100 */
[----:B------:R-:W-:Y:S01]  /*3010*/  F2FP.BF16.F32.PACK_AB R100, R11, R100 ;  /* 0x000000640b64723e */ /* 0x000fe200000010ff */
[----:B------:R-:W-:Y:S01]  /*3020*/  HADD2.F32 R12, -RZ, R12.H1_H1 ;  /* 0x3000000cff0c7230 */ /* 0x000fe20000004100 */
[----:B------:R-:W-:-:S02]  /*3030*/  F2FP.BF16.F32.PACK_AB R101, R8, R101 ;  /* 0x000000650865723e */ /* 0x000fc400000010ff */
[----:B------:R-:W-:Y:S02]  /*3040*/  F2FP.BF16.F32.PACK_AB R102, R13, R102 ;  /* 0x000000660d66723e */ /* 0x000fe400000010ff */
[----:B------:R-:W-:Y:S02]  /*3050*/  F2FP.BF16.F32.PACK_AB R103, R12, R103 ;  /* 0x000000670c67723e */ /* 0x000fe400000010ff */
[-C--:B------:R-:W-:Y:S02]  /*3060*/  F2FP.F16.E4M3.UNPACK_B R12, R14.reuse ;  /* 0x0000000eff0c723e */ /* 0x080fe400020006ff */
[----:B------:R-:W-:Y:S01]  /*3070*/  WARPGROUP.ARRIVE ;  /* 0x00000000000079c5 */ /* 0x000fe20000000000 */
[-C--:B------:R-:W-:Y:S02]  /*3080*/  F2FP.F16.E4M3.UNPACK_B R8, R15.reuse ;  /* 0x0000000fff08723e */ /* 0x080fe400020006ff */
[----:B------:R-:W-:Y:S01]  /*3090*/  F2FP.F16.E4M3.UNPACK_B R14, R14.H1 ;  /* 0x0000000eff0e723e */ /* 0x000fe200030006ff */
[----:B------:R-:W-:Y:S01]  /*30a0*/  HADD2.F32 R13, -RZ, R12.H1_H1 ;  /* 0x3000000cff0d7230 */ /* 0x000fe20000004100 */
[----:B------:R-:W-:Y:S01]  /*30b0*/  F2FP.F16.E4M3.UNPACK_B R15, R15.H1 ;  /* 0x0000000fff0f723e */ /* 0x000fe200030006ff */
[----:B------:R-:W-:Y:S01]  /*30c0*/  HGMMA.64x64x16.F32.BF16 R56, R100, gdesc[UR4], R56, gsb0 ;  /* 0x00e0000464387df0 */ /* 0x000fe20008001838 */
[----:B------:R-:W-:-:S02]  /*30d0*/  HADD2.F32 R11, -RZ, R8.H1_H1 ;  /* 0x30000008ff0b7230 */ /* 0x000fc40000004100 */
[----:B------:R-:W-:Y:S02]  /*30e0*/  WARPGROUP.DEPBAR.LE gsb0, 0x0 ;  /* 0x00008000000079c5 */ /* 0x000fe40000010000 */
[----:B------:R-:W-:Y:S02]  /*30f0*/  HADD2.F32 R100, -RZ, R8.H0_H0 ;  /* 0x20000008ff647230 */ /* 0x000fe40000004100 */
[----:B------:R-:W-:Y:S02]  /*3100*/  HADD2.F32 R103, -RZ, R14.H0_H0 ;  /* 0x2000000eff677230 */ /* 0x000fe40000004100 */
[--C-:B------:R-:W-:Y:S01]  /*3110*/  HADD2.F32 R101, -RZ, R15.reuse.H0_H0 ;  /* 0x2000000fff657230 */ /* 0x100fe20000004100 */
[----:B------:R-:W-:Y:S01]  /*3120*/  F2FP.BF16.F32.PACK_AB R100, R11, R100 ;  /* 0x000000640b64723e */ /* 0x000fe200000010ff */
[----:B------:R-:W-:Y:S02]  /*3130*/  HADD2.F32 R8, -RZ, R15.H1_H1 ;  /* 0x3000000fff087230 */ /* 0x000fe40000004100 */
[----:B------:R-:W-:-:S02]  /*3140*/  HADD2.F32 R102, -RZ, R12.H0_H0 ;  /* 0x2000000cff667230 */ /* 0x000fc40000004100 */
[----:B------:R-:W-:Y:S01]  /*3150*/  HADD2.F32 R14, -RZ, R14.H1_H1 ;  /* 0x3000000eff0e7230 */ /* 0x000fe20000004100 */
[----:B------:R-:W-:Y:S02]  /*3160*/  F2FP.BF16.F32.PACK_AB R101, R8, R101 ;  /* 0x000000650865723e */ /* 0x000fe400000010ff */
[----:B------:R-:W-:Y:S02]  /*3170*/  F2FP.BF16.F32.PACK_AB R102, R13, R102 ;  /* 0x000000660d66723e */ /* 0x000fe400000010ff */
[----:B------:R-:W-:-:S04]  /*3180*/  F2FP.BF16.F32.PACK_AB R103, R14, R103 ;  /* 0x000000670e67723e */ /* 0x000fc800000010ff */
[----:B------:R-:W-:-:S06]  /*3190*/  WARPGROUP.ARRIVE ;  /* 0x00000000000079c5 */ /* 0x000fcc0000000000 */
[----:B------:R-:W-:Y:S03]  /*31a0*/  HGMMA.64x64x16.F32.BF16 R24, R100, gdesc[UR4], R24, gsb0 ;  /* 0x00e0000464187df0 */ /* 0x000fe60008001818 */
[----:B------:R-:W-:Y:S02]  /*31b0*/  WARPGROUP.DEPBAR.LE gsb0, 0x0 ;  /* 0x00008000000079c5 */ /* 0x000fe40000010000 */
[----:B------:R-:W-:Y:S05]  /*31c0*/  @!P2 BRA `(.L_x_20) ;  /* 0x00000004001ca947 */ /* 0x000fea0003800000 */
[----:B------:R-:W-:Y:S05]  /*31d0*/  @!P0 BRA `(.L_x_21) ;  /* 0x0000000000048947 */ /* 0x000fea0003800000 */
[----:B------:R-:W-:Y:S01]  /*31e0*/  BPT.TRAP 0x1 ;  /* 0x000000040000795c */ /* 0x000fe20000300000 */
.L_x_21:
[----:B------:R-:W-:Y:S05]  /*31f0*/  @P1 BRA `(.L_x_22) ;  /* 0x0000000000181947 */ /* 0x000fea0003800000 */
[----:B------:R-:W0:Y:S01]  /*3200*/  S2UR UR6, SR_CgaCtaId ;  /* 0x00000000000679c3 */ /* 0x000e220000008800 */
[----:B------:R-:W-:Y:S02]  /*3210*/  UMOV UR5, 0x400 ;  /* 0x0000040000057882 */ /* 0x000fe40000000000 */
[----:B0-----:R-:W-:-:S06]  /*3220*/  ULEA UR5, UR6, UR5, 0x18 ;  /* 0x0000000506057291 */ /* 0x001fcc000f8ec03f */
[----:B------:R-:W-:-:S04]  /*3230*/  LEA R7, R3, UR5, 0x3 ;  /* 0x0000000503077c11 */ /* 0x000fc8000f8e18ff */
[----:B------:R-:W0:Y:S02]  /*3240*/  SYNCS.PHASECHK.TRANS64.TRYWAIT P1, [R7+URZ], R4 ;  /* 0x00000004070075a7 */ /* 0x000e24000802017f */
[----:B0-----:R-:W-:Y:S05]  /*3250*/  @!P1 BRA `(.L_x_23) ;  /* 0x000000a800509947 */ /* 0x001fea0003800000 */
.L_x_22:
[----:B------:R-:W1:Y:S01]  /*3260*/  S2UR UR6, SR_CgaCtaId ;  /* 0x00000000000679c3 */ /* 0x000e620000008800 */
[----:B------:R-:W-:Y:S01]  /*3270*/  UMOV UR5, 0x400 ;  /* 0x0000040000057882 */ /* 0x000fe20000000000 */
[----:B0-----:R-:W-:Y:S01]  /*3280*/  IMAD R4, R3, 0x8000, R110 ;  /* 0x0000800003047824 */ /* 0x001fe200078e026e */
[----:B-1----:R-:W-:-:S06]  /*3290*/  ULEA UR5, UR6, UR5, 0x18 ;  /* 0x0000000506057291 */ /* 0x002fcc000f8ec03f */
[----:B------:R-:W-:-:S03]  /*32a0*/  VIADD R7, R4, UR5 ;  /* 0x0000000504077c36 */ /* 0x000fc60008000000 */
[----:B------:R-:W-:Y:S01]  /*32b0*/  LDS.U16 R6, [R4+UR5+0xc00] ;  /* 0x000c000504067984 */ /* 0x000fe20008000400 */
[----:B------:R-:W-:-:S03]  /*32c0*/  IMAD.IADD R94, R116, 0x1, R7 ;  /* 0x00000001745e7824 */ /* 0x000fc600078e0207 */
[----:B------:R-:W0:Y:S04]  /*32d0*/  LDS.U16 R9, [R4+UR5+0x800] ;  /* 0x0008000504097984 */ /* 0x000e280008000400 */
[----:B------:R-:W-:Y:S04]  /*32e0*/  LDS.U16 R8, [R4+UR5+0xc08] ;  /* 0x000c080504087984 */ /* 0x000fe80008000400 */
[----:B------:R-:W1:Y:S04]  /*32f0*/  LDS.U16 R11, [R4+UR5+0x808] ;  /* 0x00080805040b7984 */ /* 0x000e680008000400 */
[----:B------:R-:W-:Y:S04]  /*3300*/  LDS.U16 R10, [R4+UR5+0x4c00] ;  /* 0x004c0005040a7984 */ /* 0x000fe80008000400 */
[----:B------:R-:W2:Y:S04]  /*3310*/  LDS.U16 R13, [R4+UR5+0x4800] ;  /* 0x00480005040d7984 */ /* 0x000ea80008000400 */
[----:B------:R-:W-:Y:S04]  /*3320*/  LDS.U16 R12, [R4+UR5+0x4c08] ;  /* 0x004c0805040c7984 */ /* 0x000fe80008000400 */
[----:B------:R-:W3:Y:S04]  /*3330*/  LDS.U16 R15, [R4+UR5+0x4808] ;  /* 0x00480805040f7984 */ /* 0x000ee80008000400 */
[----:B------:R-:W-:Y:S04]  /*3340*/  LDS.U16 R7, [R94+0xc00] ;  /* 0x000c00005e077984 */ /* 0x000fe80000000400 */
[----:B------:R-:W4:Y:S04]  /*3350*/  LDS.U16 R14, [R94+0x800] ;  /* 0x000800005e0e7984 */ /* 0x000f280000000400 */
[----:B------:R-:W-:Y:S01]  /*3360*/  LDS.U16 R20, [R94+0x808] ;  /* 0x000808005e147984 */ /* 0x000fe20000000400 */
[----:B0-----:R-:W-:-:S03]  /*3370*/  PRMT R6, R9, 0x5410, R6 ;  /* 0x0000541009067816 */ /* 0x001fc60000000006 */
[----:B------:R-:W-:Y:S01]  /*3380*/  LDS.U16 R100, [R94+0x4800] ;  /* 0x004800005e647984 */ /* 0x000fe20000000400 */
[----:B------:R-:W-:-:S03]  /*3390*/  F2FP.F16.E4M3.UNPACK_B R92, R6 ;  /* 0x00000006ff5c723e */ /* 0x000fc600020006ff */
[----:B------:R-:W0:Y:S01]  /*33a0*/  LDS.U16 R9, [R94+0xc08] ;  /* 0x000c08005e097984 */ /* 0x000e220000000400 */
[----:B------:R-:W-:Y:S02]  /*33b0*/  F2FP.F16.E4M3.UNPACK_B R6, R6.H1 ;  /* 0x00000006ff06723e */ /* 0x000fe400030006ff */
[----:B-1----:R-:W-:Y:S01]  /*33c0*/  PRMT R8, R11, 0x5410, R8 ;  /* 0x000054100b087816 */ /* 0x002fe20000000008 */
[----:B------:R-:W-:Y:S02]  /*33d0*/  LDS.U16 R4, [R94+0x4c08] ;  /* 0x004c08005e047984 */ /* 0x000fe40000000400 */
[--C-:B------:R-:W-:Y:S02]  /*33e0*/  HADD2.F32 R93, -RZ, R6.reuse.H0_H0 ;  /* 0x20000006ff5d7230 */ /* 0x100fe40000004100 */
[----:B------:R-:W1:Y:S01]  /*33f0*/  LDS.U16 R11, [R94+0x4c00] ;  /* 0x004c00005e0b7984 */ /* 0x000e620000000400 */
[----:B------:R-:W-:Y:S01]  /*3400*/  HADD2.F32 R6, -RZ, R6.H1_H1 ;  /* 0x30000006ff067230 */ /* 0x000fe20000004100 */
[----:B--2---:R-:W-:-:S02]  /*3410*/  PRMT R10, R13, 0x5410, R10 ;  /* 0x000054100d0a7816 */ /* 0x004fc4000000000a */
[----:B------:R2:W1:Y:S01]  /*3420*/  LDS.U16 R21, [R94+0x4808] ;  /* 0x004808005e157984 */ /* 0x0004620000000400 */
[--C-:B------:R-:W-:Y:S01]  /*3430*/  HADD2.F32 R13, -RZ, R92.reuse.H0_H0 ;  /* 0x2000005cff0d7230 */ /* 0x100fe20000004100 */
[----:B------:R-:W-:Y:S01]  /*3440*/  F2FP.BF16.F32.PACK_AB R93, R6, R93 ;  /* 0x0000005d065d723e */ /* 0x000fe200000010ff */
[----:B------:R-:W-:Y:S01]  /*3450*/  HADD2.F32 R92, -RZ, R92.H1_H1 ;  /* 0x3000005cff5c7230 */ /* 0x000fe20000004100 */
[-C--:B------:R-:W-:Y:S02]  /*3460*/  F2FP.F16.E4M3.UNPACK_B R96, R10.reuse ;  /* 0x0000000aff60723e */ /* 0x080fe400020006ff */
[----:B------:R-:W-:Y:S02]  /*3470*/  F2FP.F16.E4M3.UNPACK_B R10, R10.H1 ;  /* 0x0000000aff0a723e */ /* 0x000fe400030006ff */
[----:B---3--:R-:W-:Y:S01]  /*3480*/  PRMT R12, R15, 0x5410, R12 ;  /* 0x000054100f0c7816 */ /* 0x008fe2000000000c */
[----:B------:R-:W-:Y:S01]  /*3490*/  HADD2.F32 R97, -RZ, R96.H0_H0 ;  /* 0x20000060ff617230 */ /* 0x000fe20000004100 */
[----:B------:R-:W-:Y:S01]  /*34a0*/  F2FP.F16.E4M3.UNPACK_B R15, R8 ;  /* 0x00000008ff0f723e */ /* 0x000fe200020006ff */
[----:B------:R-:W-:Y:S01]  /*34b0*/  HADD2.F32 R99, -RZ, R10.H1_H1 ;  /* 0x3000000aff637230 */ /* 0x000fe20000004100 */
[----:B------:R-:W-:Y:S01]  /*34c0*/  F2FP.F16.E4M3.UNPACK_B R98, R12 ;  /* 0x0000000cff62723e */ /* 0x000fe200020006ff */
[----:B------:R-:W-:Y:S01]  /*34d0*/  HADD2.F32 R96, -RZ, R96.H1_H1 ;  /* 0x30000060ff607230 */ /* 0x000fe20000004100 */
[----:B------:R-:W-:Y:S01]  /*34e0*/  F2FP.F16.E4M3.UNPACK_B R8, R8.H1 ;  /* 0x00000008ff08723e */ /* 0x000fe200030006ff */
[----:B--2---:R-:W-:Y:S01]  /*34f0*/  HADD2.F32 R94, -RZ, R15.H0_H0 ;  /* 0x2000000fff5e7230 */ /* 0x004fe20000004100 */
[----:B------:R-:W-:Y:S01]  /*3500*/  F2FP.F16.E4M3.UNPACK_B R101, R12.H1 ;  /* 0x0000000cff65723e */ /* 0x000fe200030006ff */
[----:B------:R-:W-:Y:S01]  /*3510*/  HADD2.F32 R12, -RZ, R10.H0_H0 ;  /* 0x2000000aff0c7230 */ /* 0x000fe20000004100 */
[----:B------:R-:W-:Y:S01]  /*3520*/  F2FP.BF16.F32.PACK_AB R96, R96, R97 ;  /* 0x000000616060723e */ /* 0x000fe200000010ff */
[--C-:B------:R-:W-:Y:S01]  /*3530*/  HADD2.F32 R10, -RZ, R98.reuse.H0_H0 ;  /* 0x20000062ff0a7230 */ /* 0x100fe20000004100 */
[----:B------:R-:W-:Y:S01]  /*3540*/  F2FP.BF16.F32.PACK_AB R92, R92, R13 ;  /* 0x0000000d5c5c723e */ /* 0x000fe200000010ff */
[----:B------:R-:W-:Y:S01]  /*3550*/  HADD2.F32 R103, -RZ, R98.H1_H1 ;  /* 0x30000062ff677230 */ /* 0x000fe20000004100 */
[----:B------:R-:W-:Y:S01]  /*3560*/  F2FP.BF16.F32.PACK_AB R97, R99, R12 ;  /* 0x0000000c6361723e */ /* 0x000fe200000010ff */
[----:B------:R-:W-:-:S02]  /*3570*/  HADD2.F32 R95, -RZ, R8.H0_H0 ;  /* 0x20000008ff5f7230 */ /* 0x000fc40000004100 */
[----:B------:R-:W-:Y:S01]  /*3580*/  HADD2.F32 R102, -RZ, R101.H0_H0 ;  /* 0x20000065ff667230 */ /* 0x000fe20000004100 */
[----:B------:R-:W-:Y:S01]  /*3590*/  F2FP.BF16.F32.PACK_AB R98, R103, R10 ;  /* 0x0000000a6762723e */ /* 0x000fe200000010ff */
[----:B------:R-:W-:Y:S01]  /*35a0*/  HADD2.F32 R15, -RZ, R15.H1_H1 ;  /* 0x3000000fff0f7230 */ /* 0x000fe20000004100 */
[----:B----4-:R-:W-:Y:S01]  /*35b0*/  PRMT R10, R14, 0x5410, R7 ;  /* 0x000054100e0a7816 */ /* 0x010fe20000000007 */
[----:B------:R-:W-:Y:S01]  /*35c0*/  HADD2.F32 R8, -RZ, R8.H1_H1 ;  /* 0x30000008ff087230 */ /* 0x000fe20000004100 */
[----:B0-----:R-:W-:Y:S01]  /*35d0*/  PRMT R9, R20, 0x5410, R9 ;  /* 0x0000541014097816 */ /* 0x001fe20000000009 */
[----:B------:R-:W-:Y:S01]  /*35e0*/  HADD2.F32 R101, -RZ, R101.H1_H1 ;  /* 0x30000065ff657230 */ /* 0x000fe20000004100 */
[----:B------:R-:W-:Y:S02]  /*35f0*/  F2FP.BF16.F32.PACK_AB R94, R15, R94 ;  /* 0x0000005e0f5e723e */ /* 0x000fe400000010ff */
[----:B------:R-:W-:Y:S02]  /*3600*/  F2FP.BF16.F32.PACK_AB R95, R8, R95 ;  /* 0x0000005f085f723e */ /* 0x000fe400000010ff */
[----:B------:R-:W-:-:S02]  /*3610*/  F2FP.BF16.F32.PACK_AB R99, R101, R102 ;  /* 0x000000666563723e */ /* 0x000fc400000010ff */
[----:B-1----:R-:W-:Y:S02]  /*3620*/  PRMT R7, R100, 0x5410, R11 ;  /* 0x0000541064077816 */ /* 0x002fe4000000000b */
[----:B------:R-:W-:-:S07]  /*3630*/  PRMT R6, R21, 0x5410, R4 ;  /* 0x0000541015067816 */ /* 0x000fce0000000004 */
.L_x_20:
[----:B------:R-:W-:-:S13]  /*3640*/  ISETP.NE.AND P1, PT, RZ, UR44, PT ;  /* 0x0000002cff007c0c */ /* 0x000fda000bf25270 */
[----:B------:R-:W-:Y:S05]  /*3650*/  @!P1 BRA `(.L_x_24) ;  /* 0x0000003800689947 */ /* 0x000fea0003800000 */
[----:B------:R-:W-:-:S13]  /*3660*/  ISETP.GT.AND P1, PT, R5, 0x100, PT ;  /* 0x000001000500780c */ /* 0x000fda0003f24270 */
[----:B------:R-:W-:Y:S02]  /*3670*/  @!P1 IMAD.SHL.U32 R13, R3, 0x8000, RZ ;  /* 0x00008000030d9824 */ /* 0x000fe400078e00ff */
[----:B------:R-:W-:Y:S02]  /*3680*/  @!P1 IMAD.U32 R8, RZ, RZ, UR41 ;  /* 0x00000029ff089e24 */ /* 0x000fe4000f8e00ff */
[----:B------:R-:W-:Y:S01]  /*3690*/  @!P1 IMAD.IADD R12, R116, 0x1, R13 ;  /* 0x00000001740c9824 */ /* 0x000fe200078e020d */
[----:B------:R-:W-:Y:S06]  /*36a0*/  @!P1 BRA `(.L_x_25) ;  /* 0x0000001c00dc9947 */ /* 0x000fec0003800000 */
[----:B------:R-:W-:Y:S02]  /*36b0*/  IMAD.MOV.U32 R12, RZ, RZ, R3 ;  /* 0x000000ffff0c7224 */ /* 0x000fe400078e0003 */
[----:B------:R-:W-:Y:S02]  /*36c0*/  IMAD.U32 R11, RZ, RZ, UR44 ;  /* 0x0000002cff0b7e24 */ /* 0x000fe4000f8e00ff */
[----:B------:R-:W-:-:S07]  /*36d0*/  IMAD.U32 R8, RZ, RZ, UR41 ;  /* 0x00000029ff087e24 */ /* 0x000fce000f8e00ff */
.L_x_33:
[----:B------:R-:W-:Y:S01]  /*36e0*/  IMAD.MOV.U32 R5, RZ, RZ, 0x40000040 ;  /* 0x40000040ff057424 */ /* 0x000fe200078e00ff */
[----:B------:R-:W-:Y:S01]  /*36f0*/  LEA R4, R12, UR4, 0xa ;  /* 0x000000040c047c11 */ /* 0x000fe2000f8e50ff */
[----:B------:R-:W-:Y:S05]  /*3700*/  YIELD ;  /* 0x0000000000007946 */ /* 0x000fea0003800000 */
[----:B------:R-:W-:Y:S05]  /*3710*/  WARPSYNC.ALL ;  /* 0x0000000000007948 */ /* 0x000fea0003800000 */
[----:B------:R-:W-:Y:S01]  /*3720*/  R2UR UR6, R4 ;  /* 0x00000000040672ca */ /* 0x000fe200000e0000 */
[----:B------:R-:W-:Y:S01]  /*3730*/  WARPGROUP.ARRIVE ;  /* 0x00000000000079c5 */ /* 0x000fe20000000000 */
[----:B------:R-:W-:Y:S01]  /*3740*/  R2UR UR7, R5 ;  /* 0x00000000050772ca */ /* 0x000fe200000e0000 */
[----:B------:R-:W-:Y:S01]  /*3750*/  VIADD R3, R12, 0x1 ;  /* 0x000000010c037836 */ /* 0x000fe20000000000 */
[----:B------:R-:W-:-:S02]  /*3760*/  R2UR UR10, R4 ;  /* 0x00000000040a72ca */ /* 0x000fc400000e0000 */
[----:B------:R-:W-:Y:S02]  /*3770*/  R2UR UR11, R5 ;  /* 0x00000000050b72ca */ /* 0x000fe400000e0000 */
[----:B------:R-:W-:-:S04]  /*3780*/  ISETP.NE.AND P1, PT, R3, 0x4, PT ;  /* 0x000000040300780c */ /* 0x000fc80003f25270 */
[----:B------:R-:W-:Y:S02]  /*3790*/  SEL R13, RZ, 0x1, P1 ;  /* 0x00000001ff0d7807 */ /* 0x000fe40000800000 */
[----:B------:R-:W-:Y:S01]  /*37a0*/  SEL R3, R3, RZ, P1 ;  /* 0x000000ff03037207 */ /* 0x000fe20000800000 */
[----:B------:R-:W-:Y:S01]  /*37b0*/  HGMMA.64x64x16.F32.BF16 R56, R92, gdesc[UR4], R56, gsb0 ;  /* 0x00e000045c387df0 */ /* 0x000fe20008001838 */
[----:B------:R-:W-:Y:S02]  /*37c0*/  LOP3.LUT R0, R0, R13, RZ, 0x3c, !PT ;  /* 0x0000000d00007212 */ /* 0x000fe400078e3cff */
[----:B------:R-:W-:Y:S02]  /*37d0*/  WARPGROUP.DEPBAR.LE gsb0, 0x0 ;  /* 0x00008000000079c5 */ /* 0x000fe40000010000 */
[----:B------:R-:W-:-:S06]  /*37e0*/  WARPGROUP.ARRIVE ;  /* 0x00000000000079c5 */ /* 0x000fcc0000000000 */
[----:B------:R-:W-:Y:S03]  /*37f0*/  HGMMA.64x64x16.F32.BF16 R24, R96, gdesc[UR8], R24, gsb0 ;  /* 0x00e0000860187df0 */ /* 0x000fe60008001818 */
[----:B------:R-:W-:Y:S02]  /*3800*/  WARPGROUP.DEPBAR.LE gsb0, 0x0 ;  /* 0x00008000000079c5 */ /* 0x000fe40000010000 */
[----:B------:R-:W-:Y:S05]  /*3810*/  @!P0 BRA `(.L_x_26) ;  /* 0x0000000000048947 */ /* 0x000fea0003800000 */
[----:B------:R-:W-:Y:S01]  /*3820*/  BPT.TRAP 0x1 ;  /* 0x000000040000795c */ /* 0x000fe20000300000 */
.L_x_26:
[----:B------:R-:W0:Y:S01]  /*3830*/  S2R R14, SR_CgaCtaId ;  /* 0x00000000000e7919 */ /* 0x000e220000008800 */
[-C--:B------:R-:W-:Y:S01]  /*3840*/  F2FP.F16.E4M3.UNPACK_B R13, R10.reuse ;  /* 0x0000000aff0d723e */ /* 0x080fe200020006ff */
[----:B------:R-:W-:Y:S01]  /*3850*/  VIADD R126, R4, 0x2 ;  /* 0x00000002047e7836 */ /* 0x000fe20000000000 */
[----:B------:R-:W-:Y:S01]  /*3860*/  F2FP.F16.E4M3.UNPACK_B R10, R10.H1 ;  /* 0x0000000aff0a723e */ /* 0x000fe200030006ff */
[----:B------:R-:W-:Y:S01]  /*3870*/  IMAD.MOV.U32 R127, RZ, RZ, 0x40000040 ;  /* 0x40000040ff7f7424 */ /* 0x000fe200078e00ff */
[----:B------:R-:W-:Y:S01]  /*3880*/  MOV R5, 0x400 ;  /* 0x0000040000057802 */ /* 0x000fe20000000f00 */
[--C-:B------:R-:W-:Y:S01]  /*3890*/  HADD2.F32 R100, -RZ, R13.reuse.H0_H0 ;  /* 0x2000000dff647230 */ /* 0x100fe20000004100 */
[----:B------:R-:W-:Y:S01]  /*38a0*/  R2UR UR6, R126 ;  /* 0x000000007e0672ca */ /* 0x000fe200000e0000 */
[----:B------:R-:W-:Y:S01]  /*38b0*/  HADD2.F32 R93, -RZ, R13.H1_H1 ;  /* 0x3000000dff5d7230 */ /* 0x000fe20000004100 */
[-C--:B------:R-:W-:Y:S01]  /*38c0*/  F2FP.F16.E4M3.UNPACK_B R13, R9.reuse ;  /* 0x00000009ff0d723e */ /* 0x080fe200020006ff */
[--C-:B------:R-:W-:Y:S01]  /*38d0*/  HADD2.F32 R101, -RZ, R10.reuse.H0_H0 ;  /* 0x2000000aff657230 */ /* 0x100fe20000004100 */
[----:B------:R-:W-:Y:S01]  /*38e0*/  F2FP.F16.E4M3.UNPACK_B R9, R9.H1 ;  /* 0x00000009ff09723e */ /* 0x000fe200030006ff */
[----:B------:R-:W-:Y:S01]  /*38f0*/  HADD2.F32 R96, -RZ, R10.H1_H1 ;  /* 0x3000000aff607230 */ /* 0x000fe20000004100 */
[----:B------:R-:W-:Y:S01]  /*3900*/  R2UR UR7, R127 ;  /* 0x000000007f0772ca */ /* 0x000fe200000e0000 */
[----:B------:R-:W-:Y:S01]  /*3910*/  IMAD R10, R12, 0x8000, R119 ;  /* 0x000080000c0a7824 */ /* 0x000fe200078e0277 */
[----:B------:R-:W-:Y:S01]  /*3920*/  F2FP.BF16.F32.PACK_AB R100, R93, R100 ;  /* 0x000000645d64723e */ /* 0x000fe200000010ff */
[--C-:B------:R-:W-:Y:S01]  /*3930*/  HADD2.F32 R102, -RZ, R13.reuse.H0_H0 ;  /* 0x2000000dff667230 */ /* 0x100fe20000004100 */
[----:B------:R-:W-:Y:S01]  /*3940*/  F2FP.BF16.F32.PACK_AB R101, R96, R101 ;  /* 0x000000656065723e */ /* 0x000fe200000010ff */
[----:B------:R-:W-:Y:S01]  /*3950*/  HADD2.F32 R95, -RZ, R13.H1_H1 ;  /* 0x3000000dff5f7230 */ /* 0x000fe20000004100 */
[----:B------:R-:W-:Y:S01]  /*3960*/  F2FP.F16.E4M3.UNPACK_B R97, R7.H1 ;  /* 0x00000007ff61723e */ /* 0x000fe200030006ff */
[--C-:B------:R-:W-:Y:S01]  /*3970*/  HADD2.F32 R103, -RZ, R9.reuse.H0_H0 ;  /* 0x20000009ff677230 */ /* 0x100fe20000004100 */
[----:B------:R-:W-:Y:S01]  /*3980*/  F2FP.F16.E4M3.UNPACK_B R121, R6 ;  /* 0x00000006ff79723e */ /* 0x000fe200020006ff */
[----:B------:R-:W-:Y:S01]  /*3990*/  HADD2.F32 R98, -RZ, R9.H1_H1 ;  /* 0x30000009ff627230 */ /* 0x000fe20000004100 */
[----:B------:R-:W-:-:S02]  /*39a0*/  SHF.L.U32 R9, R0, 0x1f, RZ ;  /* 0x0000001f00097819 */ /* 0x000fc400000006ff */
[----:B------:R-:W-:Y:S01]  /*39b0*/  F2FP.BF16.F32.PACK_AB R102, R95, R102 ;  /* 0x000000665f66723e */ /* 0x000fe200000010ff */
[--C-:B------:R-:W-:Y:S01]  /*39c0*/  HADD2.F32 R123, -RZ, R121.reuse.H0_H0 ;  /* 0x20000079ff7b7230 */ /* 0x100fe20000004100 */
[----:B------:R-:W-:Y:S01]  /*39d0*/  F2FP.BF16.F32.PACK_AB R103, R98, R103 ;  /* 0x000000676267723e */ /* 0x000fe200000010ff */
[----:B------:R-:W-:Y:S01]  /*39e0*/  HADD2.F32 R124, -RZ, R121.H1_H1 ;  /* 0x30000079ff7c7230 */ /* 0x000fe20000004100 */
[----:B------:R-:W-:Y:S01]  /*39f0*/  F2FP.F16.E4M3.UNPACK_B R122, R6.H1 ;  /* 0x00000006ff7a723e */ /* 0x000fe200030006ff */
[--C-:B------:R-:W-:Y:S01]  /*3a00*/  HADD2.F32 R6, -RZ, R97.reuse.H0_H0 ;  /* 0x20000061ff067230 */ /* 0x100fe20000004100 */
[----:B------:R-:W-:Y:S01]  /*3a10*/  R2UR UR10, R126 ;  /* 0x000000007e0a72ca */ /* 0x000fe200000e0000 */
[----:B------:R-:W-:Y:S01]  /*3a20*/  HADD2.F32 R97, -RZ, R97.H1_H1 ;  /* 0x30000061ff617230 */ /* 0x000fe20000004100 */
[----:B0-----:R-:W-:Y:S01]  /*3a30*/  LEA R5, R14, R5, 0x18 ;  /* 0x000000050e057211 */ /* 0x001fe200078ec0ff */
[--C-:B------:R-:W-:Y:S01]  /*3a40*/  HADD2.F32 R121, -RZ, R122.reuse.H0_H0 ;  /* 0x2000007aff797230 */ /* 0x100fe20000004100 */
[----:B------:R-:W-:Y:S01]  /*3a50*/  F2FP.F16.E4M3.UNPACK_B R14, R7 ;  /* 0x00000007ff0e723e */ /* 0x000fe200020006ff */
[----:B------:R-:W-:Y:S01]  /*3a60*/  HADD2.F32 R122, -RZ, R122.H1_H1 ;  /* 0x3000007aff7a7230 */ /* 0x000fe20000004100 */
[----:B------:R-:W-:Y:S01]  /*3a70*/  IADD3 R125, R5, R10, R110 ;  /* 0x0000000a057d7210 */ /* 0x000fe20007ffe06e */
[----:B------:R-:W-:Y:S01]  /*3a80*/  IMAD R10, R3, 0x8, R5 ;  /* 0x00000008030a7824 */ /* 0x000fe200078e0205 */
[----:B------:R-:W-:Y:S01]  /*3a90*/  R2UR UR11, R127 ;  /* 0x000000007f0b72ca */ /* 0x000fe200000e0000 */
[----:B------:R-:W-:-:S02]  /*3aa0*/  HADD2.F32 R99, -RZ, R14.H0_H0 ;  /* 0x2000000eff637230 */ /* 0x000fc40000004100 */
[----:B------:R-:W-:Y:S01]  /*3ab0*/  HADD2.F32 R120, -RZ, R14.H1_H1 ;  /* 0x3000000eff787230 */ /* 0x000fe20000004100 */
[----:B------:R0:W1:Y:S01]  /*3ac0*/  SYNCS.PHASECHK.TRANS64.TRYWAIT P1, [R10+URZ], R9 ;  /* 0x000000090a0075a7 */ /* 0x000062000802017f */
[----:B------:R-:W-:Y:S01]  /*3ad0*/  LDS.U16 R7, [R125+0xc00] ;  /* 0x000c00007d077984 */ /* 0x000fe20000000400 */
[----:B------:R-:W-:Y:S02]  /*3ae0*/  VIADD R126, R4, 0x4 ;  /* 0x00000004047e7836 */ /* 0x000fe40000000000 */
[----:B------:R-:W-:Y:S01]  /*3af0*/  IMAD.MOV.U32 R127, RZ, RZ, 0x40000040 ;  /* 0x40000040ff7f7424 */ /* 0x000fe200078e00ff */
[----:B------:R-:W2:Y:S04]  /*3b00*/  LDS.U16 R14, [R125+0x800] ;  /* 0x000800007d0e7984 */ /* 0x000ea80000000400 */
[----:B------:R-:W-:Y:S04]  /*3b10*/  LDS.U16 R13, [R125+0xc08] ;  /* 0x000c08007d0d7984 */ /* 0x000fe80000000400 */
[----:B------:R-:W3:Y:S04]  /*3b20*/  LDS.U16 R20, [R125+0x808] ;  /* 0x000808007d147984 */ /* 0x000ee80000000400 */
[----:B------:R-:W-:Y:S04]  /*3b30*/  LDS.U16 R15, [R125+0x4c00] ;  /* 0x004c00007d0f7984 */ /* 0x000fe80000000400 */
[----:B------:R-:W4:Y:S04]  /*3b40*/  LDS.U16 R92, [R125+0x4800] ;  /* 0x004800007d5c7984 */ /* 0x000f280000000400 */
[----:B------:R-:W-:Y:S04]  /*3b50*/  LDS.U16 R21, [R125+0x4c08] ;  /* 0x004c08007d157984 */ /* 0x000fe80000000400 */
[----:B------:R0:W1:Y:S01]  /*3b60*/  LDS.U16 R94, [R125+0x4808] ;  /* 0x004808007d5e7984 */ /* 0x0000620000000400 */
[----:B------:R-:W-:-:S06]  /*3b70*/  WARPGROUP.ARRIVE ;  /* 0x00000000000079c5 */ /* 0x000fcc0000000000 */
[----:B------:R-:W-:Y:S01]  /*3b80*/  HGMMA.64x64x16.F32.BF16 R56, R100, gdesc[UR4], R56, gsb0 ;  /* 0x00e0000464387df0 */ /* 0x000fe20008001838 */
[----:B------:R-:W-:Y:S01]  /*3b90*/  R2UR UR6, R126 ;  /* 0x000000007e0672ca */ /* 0x000fe200000e0000 */
[----:B0-----:R-:W-:Y:S01]  /*3ba0*/  IMAD.IADD R125, R116, 0x1, R125 ;  /* 0x00000001747d7824 */ /* 0x001fe200078e027d */
[----:B------:R-:W-:Y:S02]  /*3bb0*/  R2UR UR7, R127 ;  /* 0x000000007f0772ca */ /* 0x000fe400000e0000 */
[----:B--2---:R-:W-:Y:S02]  /*3bc0*/  PRMT R7, R14, 0x5410, R7 ;  /* 0x000054100e077816 */ /* 0x004fe40000000007 */
[----:B---3--:R-:W-:-:S04]  /*3bd0*/  PRMT R13, R20, 0x5410, R13 ;  /* 0x00005410140d7816 */ /* 0x008fc8000000000d */
[-C--:B------:R-:W-:Y:S02]  /*3be0*/  F2FP.F16.E4M3.UNPACK_B R14, R13.reuse ;  /* 0x0000000dff0e723e */ /* 0x080fe400020006ff */
[----:B------:R-:W-:Y:S02]  /*3bf0*/  F2FP.F16.E4M3.UNPACK_B R13, R13.H1 ;  /* 0x0000000dff0d723e */ /* 0x000fe400030006ff */
[----:B----4-:R-:W-:-:S03]  /*3c00*/  PRMT R15, R92, 0x5410, R15 ;  /* 0x000054105c0f7816 */ /* 0x010fc6000000000f */
[----:B------:R-:W-:Y:S01]  /*3c10*/  HADD2.F32 R96, -RZ, R13.H1_H1 ;  /* 0x3000000dff607230 */ /* 0x000fe20000004100 */
[----:B------:R-:W-:Y:S02]  /*3c20*/  F2FP.F16.E4M3.UNPACK_B R98, R15.H1 ;  /* 0x0000000fff62723e */ /* 0x000fe400030006ff */
[----:B-1----:R-:W-:Y:S01]  /*3c30*/  PRMT R21, R94, 0x5410, R21 ;  /* 0x000054105e157816 */ /* 0x002fe20000000015 */
[----:B------:R-:W-:Y:S02]  /*3c40*/  WARPGROUP.DEPBAR.LE gsb0, 0x0 ;  /* 0x00008000000079c5 */ /* 0x000fe40000010000 */
[----:B------:R-:W-:Y:S02]  /*3c50*/  F2FP.BF16.F32.PACK_AB R100, R120, R99 ;  /* 0x000000637864723e */ /* 0x000fe400000010ff */
[----:B------:R-:W-:Y:S01]  /*3c60*/  F2FP.BF16.F32.PACK_AB R101, R97, R6 ;  /* 0x000000066165723e */ /* 0x000fe200000010ff */
[----:B------:R-:W-:Y:S01]  /*3c70*/  HADD2.F32 R97, -RZ, R14.H1_H1 ;  /* 0x3000000eff617230 */ /* 0x000fe20000004100 */
[----:B------:R-:W-:-:S02]  /*3c80*/  F2FP.BF16.F32.PACK_AB R102, R124, R123 ;  /* 0x0000007b7c66723e */ /* 0x000fc400000010ff */
[----:B------:R-:W-:Y:S02]  /*3c90*/  F2FP.BF16.F32.PACK_AB R103, R122, R121 ;  /* 0x000000797a67723e */ /* 0x000fe400000010ff */
[-C--:B------:R-:W-:Y:S02]  /*3ca0*/  F2FP.F16.E4M3.UNPACK_B R6, R7.reuse ;  /* 0x00000007ff06723e */ /* 0x080fe400020006ff */
[----:B------:R-:W-:Y:S01]  /*3cb0*/  WARPGROUP.ARRIVE ;  /* 0x00000000000079c5 */ /* 0x000fe20000000000 */
[----:B------:R-:W-:Y:S02]  /*3cc0*/  F2FP.F16.E4M3.UNPACK_B R7, R7.H1 ;  /* 0x00000007ff07723e */ /* 0x000fe400030006ff */
[----:B------:R-:W-:Y:S01]  /*3cd0*/  HADD2.F32 R95, -RZ, R6.H1_H1 ;  /* 0x30000006ff5f7230 */ /* 0x000fe20000004100 */
[-C--:B------:R-:W-:Y:S02]  /*3ce0*/  F2FP.F16.E4M3.UNPACK_B R121, R21.reuse ;  /* 0x00000015ff79723e */ /* 0x080fe400020006ff */
[----:B------:R-:W-:Y:S01]  /*3cf0*/  HGMMA.64x64x16.F32.BF16 R24, R100, gdesc[UR8], R24, gsb0 ;  /* 0x00e0000864187df0 */ /* 0x000fe20008001818 */
[----:B------:R-:W-:Y:S01]  /*3d00*/  HADD2.F32 R94, -RZ, R7.H1_H1 ;  /* 0x30000007ff5e7230 */ /* 0x000fe20000004100 */
[----:B------:R-:W-:Y:S01]  /*3d10*/  F2FP.F16.E4M3.UNPACK_B R122, R21.H1 ;  /* 0x00000015ff7a723e */ /* 0x000fe200030006ff */
[--C-:B------:R-:W-:Y:S01]  /*3d20*/  HADD2.F32 R123, -RZ, R121.reuse.H0_H0 ;  /* 0x20000079ff7b7230 */ /* 0x100fe20000004100 */
[----:B------:R-:W-:Y:S01]  /*3d30*/  R2UR UR10, R126 ;  /* 0x000000007e0a72ca */ /* 0x000fe200000e0000 */
[----:B------:R-:W-:Y:S01]  /*3d40*/  HADD2.F32 R124, -RZ, R121.H1_H1 ;  /* 0x30000079ff7c7230 */ /* 0x000fe20000004100 */
[----:B------:R-:W-:Y:S01]  /*3d50*/  R2UR UR11, R127 ;  /* 0x000000007f0b72ca */ /* 0x000fe200000e0000 */
[----:B------:R-:W-:-:S02]  /*3d60*/  HADD2.F32 R21, -RZ, R98.H0_H0 ;  /* 0x20000062ff157230 */ /* 0x000fc40000004100 */
[----:B------:R-:W-:Y:S02]  /*3d70*/  HADD2.F32 R121, -RZ, R122.H0_H0 ;  /* 0x2000007aff797230 */ /* 0x000fe40000004100 */
[----:B------:R-:W-:Y:S02]  /*3d80*/  HADD2.F32 R98, -RZ, R98.H1_H1 ;  /* 0x30000062ff627230 */ /* 0x000fe40000004100 */
[----:B------:R-:W-:Y:S01]  /*3d90*/  HADD2.F32 R122, -RZ, R122.H1_H1 ;  /* 0x3000007aff7a7230 */ /* 0x000fe20000004100 */
[----:B------:R-:W-:Y:S02]  /*3da0*/  WARPGROUP.DEPBAR.LE gsb0, 0x0 ;  /* 0x00008000000079c5 */ /* 0x000fe40000010000 */
[----:B------:R-:W-:Y:S01]  /*3db0*/  HADD2.F32 R100, -RZ, R6.H0_H0 ;  /* 0x20000006ff647230 */ /* 0x000fe20000004100 */
[----:B------:R-:W-:Y:S01]  /*3dc0*/  F2FP.F16.E4M3.UNPACK_B R6, R15 ;  /* 0x0000000fff06723e */ /* 0x000fe200020006ff */
[----:B------:R-:W-:Y:S01]  /*3dd0*/  HADD2.F32 R101, -RZ, R7.H0_H0 ;  /* 0x20000007ff657230 */ /* 0x000fe20000004100 */
[----:B------:R-:W-:Y:S01]  /*3de0*/  LDS.U16 R20, [R125+0x4c00] ;  /* 0x004c00007d147984 */ /* 0x000fe20000000400 */
[----:B------:R-:W-:Y:S01]  /*3df0*/  HADD2.F32 R102, -RZ, R14.H0_H0 ;  /* 0x2000000eff667230 */ /* 0x000fe20000004100 */
[----:B------:R-:W-:Y:S01]  /*3e00*/  F2FP.BF16.F32.PACK_AB R100, R95, R100 ;  /* 0x000000645f64723e */ /* 0x000fe200000010ff */
[----:B------:R-:W-:Y:S01]  /*3e10*/  HADD2.F32 R103, -RZ, R13.H0_H0 ;  /* 0x2000000dff677230 */ /* 0x000fe20000004100 */
[----:B------:R-:W-:Y:S01]  /*3e20*/  F2FP.BF16.F32.PACK_AB R101, R94, R101 ;  /* 0x000000655e65723e */ /* 0x000fe200000010ff */
[--C-:B------:R-:W-:Y:S01]  /*3e30*/  HADD2.F32 R99, -RZ, R6.reuse.H0_H0 ;  /* 0x20000006ff637230 */ /* 0x100fe20000004100 */
[----:B------:R-:W-:Y:S01]  /*3e40*/  F2FP.BF16.F32.PACK_AB R102, R97, R102 ;  /* 0x000000666166723e */ /* 0x000fe200000010ff */
[----:B------:R-:W-:Y:S01]  /*3e50*/  HADD2.F32 R120, -RZ, R6.H1_H1 ;  /* 0x30000006ff787230 */ /* 0x000fe20000004100 */
[----:B------:R-:W-:Y:S01]  /*3e60*/  F2FP.BF16.F32.PACK_AB R103, R96, R103 ;  /* 0x000000676067723e */ /* 0x000fe200000010ff */
[----:B------:R-:W-:Y:S04]  /*3e70*/  LDS.U16 R6, [R125+0xc00] ;  /* 0x000c00007d067984 */ /* 0x000fe80000000400 */
[----:B------:R-:W0:Y:S04]  /*3e80*/  LDS.U16 R7, [R125+0x800] ;  /* 0x000800007d077984 */ /* 0x000e280000000400 */
[----:B------:R-:W-:Y:S04]  /*3e90*/  LDS.U16 R13, [R125+0xc08] ;  /* 0x000c08007d0d7984 */ /* 0x000fe80000000400 */
[----:B------:R-:W1:Y:S04]  /*3ea0*/  LDS.U16 R14, [R125+0x808] ;  /* 0x000808007d0e7984 */ /* 0x000e680000000400 */
        /* <DEDUP_REMOVED lines=8> */
[----:B-1----:R-:W-:Y:S01]  /*3f30*/  PRMT R13, R14, 0x5410, R13 ;  /* 0x000054100e0d7816 */ /* 0x002fe2000000000d */
[----:B------:R-:W-:-:S03]  /*3f40*/  HADD2.F32 R95, -RZ, R7.H1_H1 ;  /* 0x30000007ff5f7230 */ /* 0x000fc60000004100 */
[-C--:B------:R-:W-:Y:S02]  /*3f50*/  F2FP.F16.E4M3.UNPACK_B R14, R13.reuse ;  /* 0x0000000dff0e723e */ /* 0x080fe400020006ff */
[----:B------:R-:W-:Y:S02]  /*3f60*/  F2FP.F16.E4M3.UNPACK_B R13, R13.H1 ;  /* 0x0000000dff0d723e */ /* 0x000fe400030006ff */
[----:B--2---:R-:W-:Y:S01]  /*3f70*/  PRMT R20, R93, 0x5410, R20 ;  /* 0x000054105d147816 */ /* 0x004fe20000000014 */
[----:B------:R-:W-:Y:S02]  /*3f80*/  HADD2.F32 R97, -RZ, R14.H1_H1 ;  /* 0x3000000eff617230 */ /* 0x000fe40000004100 */
[----:B------:R-:W-:Y:S01]  /*3f90*/  HADD2.F32 R94, -RZ, R13.H1_H1 ;  /* 0x3000000dff5e7230 */ /* 0x000fe20000004100 */
[----:B---3--:R-:W-:Y:S01]  /*3fa0*/  PRMT R15, R15, 0x5410, R92 ;  /* 0x000054100f0f7816 */ /* 0x008fe2000000005c */
[----:B------:R-:W-:Y:S01]  /*3fb0*/  HADD2.F32 R92, -RZ, R6.H1_H1 ;  /* 0x30000006ff5c7230 */ /* 0x000fe20000004100 */
[----:B------:R-:W-:Y:S01]  /*3fc0*/  F2FP.F16.E4M3.UNPACK_B R96, R20.H1 ;  /* 0x00000014ff60723e */ /* 0x000fe200030006ff */
[----:B------:R-:W-:-:S02]  /*3fd0*/  WARPGROUP.DEPBAR.LE gsb0, 0x0 ;  /* 0x00008000000079c5 */ /* 0x000fc40000010000 */
[----:B------:R-:W-:Y:S02]  /*3fe0*/  F2FP.BF16.F32.PACK_AB R100, R120, R99 ;  /* 0x000000637864723e */ /* 0x000fe400000010ff */
[----:B------:R-:W-:Y:S02]  /*3ff0*/  F2FP.BF16.F32.PACK_AB R101, R98, R21 ;  /* 0x000000156265723e */ /* 0x000fe400000010ff */
[----:B------:R-:W-:Y:S01]  /*4000*/  F2FP.BF16.F32.PACK_AB R102, R124, R123 ;  /* 0x0000007b7c66723e */ /* 0x000fe200000010ff */
[----:B------:R-:W-:Y:S01]  /*4010*/  IMAD.MOV.U32 R123, RZ, RZ, 0x40000040 ;  /* 0x40000040ff7b7424 */ /* 0x000fe200078e00ff */
[----:B------:R-:W-:Y:S01]  /*4020*/  F2FP.BF16.F32.PACK_AB R103, R122, R121 ;  /* 0x000000797a67723e */ /* 0x000fe200000010ff */
[----:B------:R-:W-:Y:S01]  /*4030*/  VIADD R122, R4, 0x6 ;  /* 0x00000006047a7836 */ /* 0x000fe20000000000 */
[----:B------:R-:W-:Y:S02]  /*4040*/  F2FP.F16.E4M3.UNPACK_B R120, R15 ;  /* 0x0000000fff78723e */ /* 0x000fe400020006ff */
[----:B------:R-:W-:Y:S01]  /*4050*/  WARPGROUP.ARRIVE ;  /* 0x00000000000079c5 */ /* 0x000fe20000000000 */
[----:B------:R-:W-:-:S02]  /*4060*/  R2UR UR7, R123 ;  /* 0x000000007b0772ca */ /* 0x000fc400000e0000 */
[C---:B------:R-:W-:Y:S02]  /*4070*/  R2UR UR6, R122.reuse ;  /* 0x000000007a0672ca */ /* 0x040fe400000e0000 */
[----:B------:R-:W-:Y:S01]  /*4080*/  F2FP.F16.E4M3.UNPACK_B R121, R15.H1 ;  /* 0x0000000fff79723e */ /* 0x000fe200030006ff */
[----:B------:R-:W-:Y:S01]  /*4090*/  HGMMA.64x64x16.F32.BF16 R24, R100, gdesc[UR8], R24, gsb0 ;  /* 0x00e0000864187df0 */ /* 0x000fe20008001818 */
[----:B------:R-:W-:Y:S01]  /*40a0*/  R2UR UR10, R122 ;  /* 0x000000007a0a72ca */ /* 0x000fe200000e0000 */
[--C-:B------:R-:W-:Y:S01]  /*40b0*/  HADD2.F32 R122, -RZ, R120.reuse.H0_H0 ;  /* 0x20000078ff7a7230 */ /* 0x100fe20000004100 */
[----:B------:R-:W-:Y:S01]  /*40c0*/  R2UR UR11, R123 ;  /* 0x000000007b0b72ca */ /* 0x000fe200000e0000 */
[----:B------:R-:W-:Y:S02]  /*40d0*/  HADD2.F32 R123, -RZ, R120.H1_H1 ;  /* 0x30000078ff7b7230 */ /* 0x000fe40000004100 */
[----:B------:R-:W-:Y:S02]  /*40e0*/  HADD2.F32 R15, -RZ, R96.H0_H0 ;  /* 0x20000060ff0f7230 */ /* 0x000fe40000004100 */
[----:B------:R-:W-:-:S02]  /*40f0*/  HADD2.F32 R120, -RZ, R121.H0_H0 ;  /* 0x20000079ff787230 */ /* 0x000fc40000004100 */
[----:B------:R-:W-:Y:S02]  /*4100*/  HADD2.F32 R96, -RZ, R96.H1_H1 ;  /* 0x30000060ff607230 */ /* 0x000fe40000004100 */
[----:B------:R-:W-:Y:S01]  /*4110*/  HADD2.F32 R121, -RZ, R121.H1_H1 ;  /* 0x30000079ff797230 */ /* 0x000fe20000004100 */
[----:B------:R-:W-:Y:S02]  /*4120*/  WARPGROUP.DEPBAR.LE gsb0, 0x0 ;  /* 0x00008000000079c5 */ /* 0x000fe40000010000 */
[----:B------:R-:W-:Y:S02]  /*4130*/  HADD2.F32 R101, -RZ, R6.H0_H0 ;  /* 0x20000006ff657230 */ /* 0x000fe40000004100 */
[----:B------:R-:W-:Y:S02]  /*4140*/  IMAD R6, R12, 0x8000, R117 ;  /* 0x000080000c067824 */ /* 0x000fe400078e0275 */
[----:B------:R-:W-:Y:S01]  /*4150*/  HADD2.F32 R100, -RZ, R7.H0_H0 ;  /* 0x20000007ff647230 */ /* 0x000fe20000004100 */
[----:B------:R-:W-:Y:S01]  /*4160*/  F2FP.F16.E4M3.UNPACK_B R7, R20 ;  /* 0x00000014ff07723e */ /* 0x000fe200020006ff */
[----:B------:R-:W-:Y:S01]  /*4170*/  HADD2.F32 R102, -RZ, R14.H0_H0 ;  /* 0x2000000eff667230 */ /* 0x000fe20000004100 */
[----:B------:R-:W-:Y:S01]  /*4180*/  IADD3 R124, R5, R6, R110 ;  /* 0x00000006057c7210 */ /* 0x000fe20007ffe06e */
[----:B------:R-:W-:Y:S01]  /*4190*/  HADD2.F32 R103, -RZ, R13.H0_H0 ;  /* 0x2000000dff677230 */ /* 0x000fe20000004100 */
[----:B------:R-:W-:Y:S01]  /*41a0*/  F2FP.BF16.F32.PACK_AB R100, R95, R100 ;  /* 0x000000645f64723e */ /* 0x000fe200000010ff */
[--C-:B------:R-:W-:Y:S01]  /*41b0*/  HADD2.F32 R98, -RZ, R7.reuse.H0_H0 ;  /* 0x20000007ff627230 */ /* 0x100fe20000004100 */
[----:B------:R-:W-:Y:S01]  /*41c0*/  F2FP.BF16.F32.PACK_AB R101, R92, R101 ;  /* 0x000000655c65723e */ /* 0x000fe200000010ff */
[----:B------:R-:W-:Y:S01]  /*41d0*/  HADD2.F32 R99, -RZ, R7.H1_H1 ;  /* 0x30000007ff637230 */ /* 0x000fe20000004100 */
[----:B------:R-:W-:Y:S01]  /*41e0*/  F2FP.BF16.F32.PACK_AB R102, R97, R102 ;  /* 0x000000666166723e */ /* 0x000fe200000010ff */
[----:B------:R-:W-:Y:S01]  /*41f0*/  LDS.U16 R6, [R124+0xc00] ;  /* 0x000c00007c067984 */ /* 0x000fe20000000400 */
[----:B------:R-:W-:Y:S01]  /*4200*/  F2FP.BF16.F32.PACK_AB R103, R94, R103 ;  /* 0x000000675e67723e */ /* 0x000fe200000010ff */
[----:B------:R-:W-:-:S02]  /*4210*/  IMAD.IADD R126, R116, 0x1, R124 ;  /* 0x00000001747e7824 */ /* 0x000fc400078e027c */
[----:B------:R-:W0:Y:S04]  /*4220*/  LDS.U16 R7, [R124+0x800] ;  /* 0x000800007c077984 */ /* 0x000e280000000400 */
[----:B------:R-:W-:Y:S04]  /*4230*/  LDS.U16 R12, [R124+0xc08] ;  /* 0x000c08007c0c7984 */ /* 0x000fe80000000400 */
[----:B------:R-:W1:Y:S04]  /*4240*/  LDS.U16 R13, [R124+0x808] ;  /* 0x000808007c0d7984 */ /* 0x000e680000000400 */
[----:B------:R-:W-:Y:S04]  /*4250*/  LDS.U16 R14, [R124+0x4c00] ;  /* 0x004c00007c0e7984 */ /* 0x000fe80000000400 */
[----:B------:R-:W2:Y:S04]  /*4260*/  LDS.U16 R21, [R124+0x4800] ;  /* 0x004800007c157984 */ /* 0x000ea80000000400 */
[----:B------:R-:W-:Y:S04]  /*4270*/  LDS.U16 R20, [R124+0x4c08] ;  /* 0x004c08007c147984 */ /* 0x000fe80000000400 */
[----:B------:R3:W4:Y:S01]  /*4280*/  LDS.U16 R93, [R124+0x4808] ;  /* 0x004808007c5d7984 */ /* 0x0007220000000400 */
[----:B------:R-:W-:-:S06]  /*4290*/  WARPGROUP.ARRIVE ;  /* 0x00000000000079c5 */ /* 0x000fcc0000000000 */
[----:B------:R-:W-:Y:S01]  /*42a0*/  HGMMA.64x64x16.F32.BF16 R56, R100, gdesc[UR4], R56, gsb0 ;  /* 0x00e0000464387df0 */ /* 0x000fe20008001838 */
[----:B---3--:R-:W-:Y:S01]  /*42b0*/  IMAD.IADD R124, R119, 0x1, R124 ;  /* 0x00000001777c7824 */ /* 0x008fe200078e027c */
[----:B0-----:R-:W-:-:S04]  /*42c0*/  PRMT R6, R7, 0x5410, R6 ;  /* 0x0000541007067816 */ /* 0x001fc80000000006 */
[-C--:B------:R-:W-:Y:S02]  /*42d0*/  F2FP.F16.E4M3.UNPACK_B R7, R6.reuse ;  /* 0x00000006ff07723e */ /* 0x080fe400020006ff */
[----:B------:R-:W-:Y:S02]  /*42e0*/  F2FP.F16.E4M3.UNPACK_B R6, R6.H1 ;  /* 0x00000006ff06723e */ /* 0x000fe400030006ff */
[----:B-1----:R-:W-:-:S03]  /*42f0*/  PRMT R12, R13, 0x5410, R12 ;  /* 0x000054100d0c7816 */ /* 0x002fc6000000000c */
[----:B------:R-:W-:Y:S01]  /*4300*/  HADD2.F32 R94, -RZ, R6.H1_H1 ;  /* 0x30000006ff5e7230 */ /* 0x000fe20000004100 */
[-C--:B------:R-:W-:Y:S02]  /*4310*/  F2FP.F16.E4M3.UNPACK_B R13, R12.reuse ;  /* 0x0000000cff0d723e */ /* 0x080fe400020006ff */
[----:B------:R-:W-:Y:S02]  /*4320*/  F2FP.F16.E4M3.UNPACK_B R12, R12.H1 ;  /* 0x0000000cff0c723e */ /* 0x000fe400030006ff */
[----:B--2---:R-:W-:Y:S01]  /*4330*/  PRMT R14, R21, 0x5410, R14 ;  /* 0x00005410150e7816 */ /* 0x004fe2000000000e */
[----:B------:R-:W-:-:S03]  /*4340*/  HADD2.F32 R95, -RZ, R13.H1_H1 ;  /* 0x3000000dff5f7230 */ /* 0x000fc60000004100 */
[----:B------:R-:W-:Y:S02]  /*4350*/  F2FP.F16.E4M3.UNPACK_B R97, R14.H1 ;  /* 0x0000000eff61723e */ /* 0x000fe400030006ff */
[----:B----4-:R-:W-:Y:S01]  /*4360*/  PRMT R20, R93, 0x5410, R20 ;  /* 0x000054105d147816 */ /* 0x010fe20000000014 */
[----:B------:R-:W-:Y:S01]  /*4370*/  HADD2.F32 R93, -RZ, R7.H1_H1 ;  /* 0x30000007ff5d7230 */ /* 0x000fe20000004100 */
[----:B------:R-:W-:Y:S02]  /*4380*/  WARPGROUP.DEPBAR.LE gsb0, 0x0 ;  /* 0x00008000000079c5 */ /* 0x000fe40000010000 */
[----:B------:R-:W-:Y:S02]  /*4390*/  F2FP.BF16.F32.PACK_AB R100, R99, R98 ;  /* 0x000000626364723e */ /* 0x000fe400000010ff */
[----:B------:R-:W-:Y:S01]  /*43a0*/  F2FP.BF16.F32.PACK_AB R101, R96, R15 ;  /* 0x0000000f6065723e */ /* 0x000fe200000010ff */
[----:B------:R-:W-:Y:S01]  /*43b0*/  HADD2.F32 R96, -RZ, R12.H1_H1 ;  /* 0x3000000cff607230 */ /* 0x000fe20000004100 */
[----:B------:R-:W-:Y:S01]  /*43c0*/  F2FP.BF16.F32.PACK_AB R102, R123, R122 ;  /* 0x0000007a7b66723e */ /* 0x000fe200000010ff */
[----:B------:R-:W-:Y:S01]  /*43d0*/  VIADD R122, R4, 0x200 ;  /* 0x00000200047a7836 */ /* 0x000fe20000000000 */
[----:B------:R-:W-:Y:S01]  /*43e0*/  F2FP.BF16.F32.PACK_AB R103, R121, R120 ;  /* 0x000000787967723e */ /* 0x000fe200000010ff */
[----:B------:R-:W-:Y:S01]  /*43f0*/  IMAD.MOV.U32 R123, RZ, RZ, 0x40000040 ;  /* 0x40000040ff7b7424 */ /* 0x000fe200078e00ff */
[----:B------:R-:W-:-:S02]  /*4400*/  F2FP.F16.E4M3.UNPACK_B R120, R20 ;  /* 0x00000014ff78723e */ /* 0x000fc400020006ff */
[----:B------:R-:W-:Y:S01]  /*4410*/  WARPGROUP.ARRIVE ;  /* 0x00000000000079c5 */ /* 0x000fe20000000000 */
[C---:B------:R-:W-:Y:S02]  /*4420*/  R2UR UR6, R122.reuse ;  /* 0x000000007a0672ca */ /* 0x040fe400000e0000 */
[C---:B------:R-:W-:Y:S02]  /*4430*/  R2UR UR7, R123.reuse ;  /* 0x000000007b0772ca */ /* 0x040fe400000e0000 */
[----:B------:R-:W-:Y:S01]  /*4440*/  F2FP.F16.E4M3.UNPACK_B R121, R20.H1 ;  /* 0x00000014ff79723e */ /* 0x000fe200030006ff */
[----:B------:R-:W-:Y:S01]  /*4450*/  HGMMA.64x64x16.F32.BF16 R24, R100, gdesc[UR8], R24, gsb0 ;  /* 0x00e0000864187df0 */ /* 0x000fe20008001818 */
[----:B------:R-:W-:Y:S01]  /*4460*/  R2UR UR10, R122 ;  /* 0x000000007a0a72ca */ /* 0x000fe200000e0000 */
[--C-:B------:R-:W-:Y:S01]  /*4470*/  HADD2.F32 R122, -RZ, R120.reuse.H0_H0 ;  /* 0x20000078ff7a7230 */ /* 0x100fe20000004100 */
[----:B------:R-:W-:Y:S01]  /*4480*/  R2UR UR11, R123 ;  /* 0x000000007b0b72ca */ /* 0x000fe200000e0000 */
[----:B------:R-:W-:-:S02]  /*4490*/  HADD2.F32 R123, -RZ, R120.H1_H1 ;  /* 0x30000078ff7b7230 */ /* 0x000fc40000004100 */
[----:B------:R-:W-:Y:S02]  /*44a0*/  HADD2.F32 R20, -RZ, R97.H0_H0 ;  /* 0x20000061ff147230 */ /* 0x000fe40000004100 */
[----:B------:R-:W-:Y:S02]  /*44b0*/  HADD2.F32 R120, -RZ, R121.H0_H0 ;  /* 0x20000079ff787230 */ /* 0x000fe40000004100 */
[----:B------:R-:W-:Y:S02]  /*44c0*/  HADD2.F32 R97, -RZ, R97.H1_H1 ;  /* 0x30000061ff617230 */ /* 0x000fe40000004100 */
[----:B------:R-:W-:Y:S01]  /*44d0*/  HADD2.F32 R121, -RZ, R121.H1_H1 ;  /* 0x30000079ff797230 */ /* 0x000fe20000004100 */
[----:B------:R-:W-:Y:S02]  /*44e0*/  WARPGROUP.DEPBAR.LE gsb0, 0x0 ;  /* 0x00008000000079c5 */ /* 0x000fe40000010000 */
[----:B------:R-:W-:Y:S01]  /*44f0*/  HADD2.F32 R100, -RZ, R7.H0_H0 ;  /* 0x20000007ff647230 */ /* 0x000fe20000004100 */
[----:B------:R-:W-:Y:S01]  /*4500*/  LDS.U16 R15, [R126+0x4c00] ;  /* 0x004c00007e0f7984 */ /* 0x000fe20000000400 */
[----:B------:R-:W-:Y:S01]  /*4510*/  HADD2.F32 R101, -RZ, R6.H0_H0 ;  /* 0x20000006ff657230 */ /* 0x000fe20000004100 */
[----:B------:R-:W-:Y:S01]  /*4520*/  F2FP.F16.E4M3.UNPACK_B R6, R14 ;  /* 0x0000000eff06723e */ /* 0x000fe200020006ff */
        /* <DEDUP_REMOVED lines=21> */
[----:B-1----:R-:W-:Y:S01]  /*4680*/  PRMT R12, R13, 0x5410, R12 ;  /* 0x000054100d0c7816 */ /* 0x002fe2000000000c */
[----:B------:R-:W-:Y:S02]  /*4690*/  HADD2.F32 R93, -RZ, R7.H1_H1 ;  /* 0x30000007ff5d7230 */ /* 0x000fe40000004100 */
[----:B------:R-:W-:Y:S01]  /*46a0*/  HADD2.F32 R94, -RZ, R6.H1_H1 ;  /* 0x30000006ff5e7230 */ /* 0x000fe20000004100 */
[-C--:B------:R-:W-:Y:S02]  /*46b0*/  F2FP.F16.E4M3.UNPACK_B R13, R12.reuse ;  /* 0x0000000cff0d723e */ /* 0x080fe400020006ff */
[----:B------:R-:W-:-:S02]  /*46c0*/  F2FP.F16.E4M3.UNPACK_B R12, R12.H1 ;  /* 0x0000000cff0c723e */ /* 0x000fc400030006ff */
[----:B--2---:R-:W-:Y:S01]  /*46d0*/  PRMT R15, R92, 0x5410, R15 ;  /* 0x000054105c0f7816 */ /* 0x004fe2000000000f */
[----:B------:R-:W-:Y:S02]  /*46e0*/  HADD2.F32 R95, -RZ, R13.H1_H1 ;  /* 0x3000000dff5f7230 */ /* 0x000fe40000004100 */
[----:B------:R-:W-:Y:S01]  /*46f0*/  HADD2.F32 R96, -RZ, R12.H1_H1 ;  /* 0x3000000cff607230 */ /* 0x000fe20000004100 */
[----:B----4-:R-:W-:Y:S01]  /*4700*/  PRMT R14, R21, 0x5410, R14 ;  /* 0x00005410150e7816 */ /* 0x010fe2000000000e */
[----:B------:R-:W-:Y:S02]  /*4710*/  WARPGROUP.DEPBAR.LE gsb0, 0x0 ;  /* 0x00008000000079c5 */ /* 0x000fe40000010000 */
[----:B------:R-:W-:Y:S02]  /*4720*/  F2FP.BF16.F32.PACK_AB R100, R99, R98 ;  /* 0x000000626364723e */ /* 0x000fe400000010ff */
[----:B------:R-:W-:Y:S02]  /*4730*/  F2FP.BF16.F32.PACK_AB R101, R97, R20 ;  /* 0x000000146165723e */ /* 0x000fe400000010ff */
[----:B------:R-:W-:Y:S01]  /*4740*/  F2FP.BF16.F32.PACK_AB R102, R123, R122 ;  /* 0x0000007a7b66723e */ /* 0x000fe200000010ff */
[----:B------:R-:W-:Y:S01]  /*4750*/  VIADD R122, R4, 0x202 ;  /* 0x00000202047a7836 */ /* 0x000fe20000000000 */
[----:B------:R-:W-:Y:S01]  /*4760*/  F2FP.BF16.F32.PACK_AB R103, R121, R120 ;  /* 0x000000787967723e */ /* 0x000fe200000010ff */
[----:B------:R-:W-:Y:S01]  /*4770*/  IMAD.MOV.U32 R123, RZ, RZ, 0x40000040 ;  /* 0x40000040ff7b7424 */ /* 0x000fe200078e00ff */
[----:B------:R-:W-:-:S02]  /*4780*/  F2FP.F16.E4M3.UNPACK_B R97, R15.H1 ;  /* 0x0000000fff61723e */ /* 0x000fc400030006ff */
[----:B------:R-:W-:Y:S01]  /*4790*/  WARPGROUP.ARRIVE ;  /* 0x00000000000079c5 */ /* 0x000fe20000000000 */
[C---:B------:R-:W-:Y:S02]  /*47a0*/  R2UR UR6, R122.reuse ;  /* 0x000000007a0672ca */ /* 0x040fe400000e0000 */
[C---:B------:R-:W-:Y:S02]  /*47b0*/  R2UR UR7, R123.reuse ;  /* 0x000000007b0772ca */ /* 0x040fe400000e0000 */
[-C--:B------:R-:W-:Y:S01]  /*47c0*/  F2FP.F16.E4M3.UNPACK_B R120, R14.reuse ;  /* 0x0000000eff78723e */ /* 0x080fe200020006ff */
[----:B------:R-:W-:Y:S01]  /*47d0*/  HGMMA.64x64x16.F32.BF16 R24, R100, gdesc[UR8], R24, gsb0 ;  /* 0x00e0000864187df0 */ /* 0x000fe20008001818 */
[----:B------:R-:W-:Y:S01]  /*47e0*/  F2FP.F16.E4M3.UNPACK_B R121, R14.H1 ;  /* 0x0000000eff79723e */ /* 0x000fe200030006ff */
[----:B------:R-:W-:Y:S01]  /*47f0*/  HADD2.F32 R14, -RZ, R97.H0_H0 ;  /* 0x20000061ff0e7230 */ /* 0x000fe20000004100 */
[----:B------:R-:W-:Y:S01]  /*4800*/  R2UR UR10, R122 ;  /* 0x000000007a0a72ca */ /* 0x000fe200000e0000 */
[--C-:B------:R-:W-:Y:S01]  /*4810*/  HADD2.F32 R122, -RZ, R120.reuse.H0_H0 ;  /* 0x20000078ff7a7230 */ /* 0x100fe20000004100 */
[----:B------:R-:W-:Y:S01]  /*4820*/  R2UR UR11, R123 ;  /* 0x000000007b0b72ca */ /* 0x000fe200000e0000 */
[----:B------:R-:W-:-:S02]  /*4830*/  HADD2.F32 R123, -RZ, R120.H1_H1 ;  /* 0x30000078ff7b7230 */ /* 0x000fc40000004100 */
        /* <DEDUP_REMOVED lines=29> */
[----:B------:R-:W-:Y:S02]  /*4a10*/  HADD2.F32 R93, -RZ, R7.H1_H1 ;  /* 0x30000007ff5d7230 */ /* 0x000fe40000004100 */
[----:B------:R-:W-:Y:S01]  /*4a20*/  IMAD.MOV.U32 R13, RZ, RZ, 0x40000040 ;  /* 0x40000040ff0d7424 */ /* 0x000fe200078e00ff */
[----:B--2---:R-:W-:-:S04]  /*4a30*/  PRMT R20, R21, 0x5410, R20 ;  /* 0x0000541015147816 */ /* 0x004fc80000000014 */
[----:B------:R-:W-:Y:S02]  /*4a40*/  R2UR UR7, R13 ;  /* 0x000000000d0772ca */ /* 0x000fe400000e0000 */
[----:B---3--:R-:W-:Y:S01]  /*4a50*/  PRMT R15, R92, 0x5410, R15 ;  /* 0x000054105c0f7816 */ /* 0x008fe2000000000f */
[----:B------:R-:W-:Y:S01]  /*4a60*/  HADD2.F32 R92, -RZ, R6.H1_H1 ;  /* 0x30000006ff5c7230 */ /* 0x000fe20000004100 */
[----:B------:R-:W-:Y:S02]  /*4a70*/  WARPGROUP.DEPBAR.LE gsb0, 0x0 ;  /* 0x00008000000079c5 */ /* 0x000fe40000010000 */
[----:B------:R-:W-:Y:S02]  /*4a80*/  F2FP.BF16.F32.PACK_AB R100, R99, R98 ;  /* 0x000000626364723e */ /* 0x000fe400000010ff */
[----:B------:R-:W-:Y:S02]  /*4a90*/  F2FP.BF16.F32.PACK_AB R101, R97, R14 ;  /* 0x0000000e6165723e */ /* 0x000fe400000010ff */
[----:B------:R-:W-:-:S02]  /*4aa0*/  F2FP.BF16.F32.PACK_AB R102, R123, R122 ;  /* 0x0000007a7b66723e */ /* 0x000fc400000010ff */
[----:B------:R-:W-:-:S04]  /*4ab0*/  F2FP.BF16.F32.PACK_AB R103, R121, R120 ;  /* 0x000000787967723e */ /* 0x000fc800000010ff */
[----:B------:R-:W-:-:S06]  /*4ac0*/  WARPGROUP.ARRIVE ;  /* 0x00000000000079c5 */ /* 0x000fcc0000000000 */
[----:B------:R-:W-:Y:S01]  /*4ad0*/  HGMMA.64x64x16.F32.BF16 R24, R100, gdesc[UR8], R24, gsb0 ;  /* 0x00e0000864187df0 */ /* 0x000fe20008001818 */
[----:B------:R-:W-:Y:S02]  /*4ae0*/  R2UR UR11, R13 ;  /* 0x000000000d0b72ca */ /* 0x000fe400000e0000 */
[----:B------:R-:W-:Y:S02]  /*4af0*/  WARPGROUP.DEPBAR.LE gsb0, 0x0 ;  /* 0x00008000000079c5 */ /* 0x000fe40000010000 */
[----:B------:R-:W-:Y:S01]  /*4b00*/  HADD2.F32 R100, -RZ, R7.H0_H0 ;  /* 0x20000007ff647230 */ /* 0x000fe20000004100 */
[-C--:B------:R-:W-:Y:S01]  /*4b10*/  F2FP.F16.E4M3.UNPACK_B R7, R12.reuse ;  /* 0x0000000cff07723e */ /* 0x080fe200020006ff */
[----:B------:R-:W-:Y:S01]  /*4b20*/  HADD2.F32 R101, -RZ, R6.H0_H0 ;  /* 0x20000006ff657230 */ /* 0x000fe20000004100 */
[----:B------:R-:W-:Y:S01]  /*4b30*/  F2FP.F16.E4M3.UNPACK_B R12, R12.H1 ;  /* 0x0000000cff0c723e */ /* 0x000fe200030006ff */
[----:B------:R-:W-:Y:S01]  /*4b40*/  LDS.U16 R13, [R126+0x808] ;  /* 0x000808007e0d7984 */ /* 0x000fe20000000400 */
[-C--:B------:R-:W-:Y:S01]  /*4b50*/  F2FP.F16.E4M3.UNPACK_B R6, R20.reuse ;  /* 0x00000014ff06723e */ /* 0x080fe200020006ff */
[--C-:B------:R-:W-:Y:S01]  /*4b60*/  HADD2.F32 R102, -RZ, R7.reuse.H0_H0 ;  /* 0x20000007ff667230 */ /* 0x100fe20000004100 */
[----:B------:R-:W-:Y:S01]  /*4b70*/  F2FP.F16.E4M3.UNPACK_B R20, R20.H1 ;  /* 0x00000014ff14723e */ /* 0x000fe200030006ff */
[--C-:B------:R-:W-:Y:S01]  /*4b80*/  HADD2.F32 R103, -RZ, R12.reuse.H0_H0 ;  /* 0x2000000cff677230 */ /* 0x100fe20000004100 */
[----:B------:R-:W-:Y:S01]  /*4b90*/  F2FP.BF16.F32.PACK_AB R100, R93, R100 ;  /* 0x000000645d64723e */ /* 0x000fe200000010ff */
[----:B------:R-:W-:Y:S01]  /*4ba0*/  HADD2.F32 R94, -RZ, R12.H1_H1 ;  /* 0x3000000cff5e7230 */ /* 0x000fe20000004100 */
[----:B------:R-:W-:Y:S01]  /*4bb0*/  F2FP.BF16.F32.PACK_AB R101, R92, R101 ;  /* 0x000000655c65723e */ /* 0x000fe200000010ff */
[----:B------:R-:W-:Y:S01]  /*4bc0*/  VIADD R12, R4, 0x204 ;  /* 0x00000204040c7836 */ /* 0x000fe20000000000 */
[----:B------:R-:W-:Y:S01]  /*4bd0*/  LDS.U16 R14, [R126+0x4c00] ;  /* 0x004c00007e0e7984 */ /* 0x000fe20000000400 */
[----:B------:R-:W-:Y:S01]  /*4be0*/  HADD2.F32 R95, -RZ, R7.H1_H1 ;  /* 0x30000007ff5f7230 */ /* 0x000fe20000004100 */
[----:B------:R-:W-:Y:S01]  /*4bf0*/  F2FP.BF16.F32.PACK_AB R103, R94, R103 ;  /* 0x000000675e67723e */ /* 0x000fe200000010ff */
[--C-:B------:R-:W-:Y:S01]  /*4c00*/  HADD2.F32 R96, -RZ, R6.reuse.H0_H0 ;  /* 0x20000006ff607230 */ /* 0x100fe20000004100 */
[C---:B------:R-:W-:Y:S01]  /*4c10*/  R2UR UR6, R12.reuse ;  /* 0x000000000c0672ca */ /* 0x040fe200000e0000 */
[----:B------:R-:W-:Y:S01]  /*4c20*/  HADD2.F32 R97, -RZ, R6.H1_H1 ;  /* 0x30000006ff617230 */ /* 0x000fe20000004100 */
[-C--:B------:R-:W-:Y:S01]  /*4c30*/  F2FP.F16.E4M3.UNPACK_B R6, R15.reuse ;  /* 0x0000000fff06723e */ /* 0x080fe200020006ff */
[--C-:B------:R-:W-:Y:S01]  /*4c40*/  HADD2.F32 R98, -RZ, R20.reuse.H0_H0 ;  /* 0x20000014ff627230 */ /* 0x100fe20000004100 */
[----:B------:R-:W-:Y:S01]  /*4c50*/  F2FP.F16.E4M3.UNPACK_B R15, R15.H1 ;  /* 0x0000000fff0f723e */ /* 0x000fe200030006ff */
[----:B------:R-:W-:Y:S01]  /*4c60*/  HADD2.F32 R99, -RZ, R20.H1_H1 ;  /* 0x30000014ff637230 */ /* 0x000fe20000004100 */
[----:B------:R-:W-:Y:S01]  /*4c70*/  F2FP.BF16.F32.PACK_AB R102, R95, R102 ;  /* 0x000000665f66723e */ /* 0x000fe200000010ff */
[--C-:B------:R-:W-:Y:S01]  /*4c80*/  HADD2.F32 R120, -RZ, R6.reuse.H0_H0 ;  /* 0x20000006ff787230 */ /* 0x100fe20000004100 */
[----:B------:R-:W-:Y:S01]  /*4c90*/  R2UR UR10, R12 ;  /* 0x000000000c0a72ca */ /* 0x000fe200000e0000 */
[----:B------:R-:W-:Y:S01]  /*4ca0*/  HADD2.F32 R121, -RZ, R6.H1_H1 ;  /* 0x30000006ff797230 */ /* 0x000fe20000004100 */
[----:B------:R-:W-:Y:S01]  /*4cb0*/  LDS.U16 R7, [R126+0x800] ;  /* 0x000800007e077984 */ /* 0x000fe20000000400 */
[----:B------:R-:W-:-:S02]  /*4cc0*/  HADD2.F32 R122, -RZ, R15.H0_H0 ;  /* 0x2000000fff7a7230 */ /* 0x000fc40000004100 */
[----:B------:R-:W-:Y:S01]  /*4cd0*/  HADD2.F32 R123, -RZ, R15.H1_H1 ;  /* 0x3000000fff7b7230 */ /* 0x000fe20000004100 */
[----:B------:R-:W0:Y:S04]  /*4ce0*/  LDS.U16 R6, [R126+0xc00] ;  /* 0x000c00007e067984 */ /* 0x000e280000000400 */
        /* <DEDUP_REMOVED lines=8> */
[----:B-1----:R-:W-:Y:S02]  /*4d70*/  PRMT R12, R13, 0x5410, R12 ;  /* 0x000054100d0c7816 */ /* 0x002fe4000000000c */
[----:B------:R-:W-:Y:S01]  /*4d80*/  F2FP.F16.E4M3.UNPACK_B R6, R6.H1 ;  /* 0x00000006ff06723e */ /* 0x000fe200030006ff */
[----:B------:R-:W-:Y:S01]  /*4d90*/  HADD2.F32 R13, -RZ, R7.H1_H1 ;  /* 0x30000007ff0d7230 */ /* 0x000fe20000004100 */
[----:B--2---:R-:W-:-:S03]  /*4da0*/  PRMT R14, R15, 0x5410, R14 ;  /* 0x000054100f0e7816 */ /* 0x004fc6000000000e */
[----:B------:R-:W-:Y:S01]  /*4db0*/  HADD2.F32 R92, -RZ, R6.H1_H1 ;  /* 0x30000006ff5c7230 */ /* 0x000fe20000004100 */
[----:B---3--:R-:W-:Y:S02]  /*4dc0*/  PRMT R20, R21, 0x5410, R20 ;  /* 0x0000541015147816 */ /* 0x008fe40000000014 */
[-C--:B------:R-:W-:Y:S02]  /*4dd0*/  F2FP.F16.E4M3.UNPACK_B R21, R14.reuse ;  /* 0x0000000eff15723e */ /* 0x080fe400020006ff */
[----:B------:R-:W-:Y:S02]  /*4de0*/  F2FP.F16.E4M3.UNPACK_B R14, R14.H1 ;  /* 0x0000000eff0e723e */ /* 0x000fe400030006ff */
[-C--:B------:R-:W-:Y:S02]  /*4df0*/  F2FP.F16.E4M3.UNPACK_B R95, R20.reuse.H1 ;  /* 0x00000014ff5f723e */ /* 0x080fe400030006ff */
[----:B------:R-:W-:Y:S01]  /*4e00*/  F2FP.F16.E4M3.UNPACK_B R94, R20 ;  /* 0x00000014ff5e723e */ /* 0x000fe200020006ff */
[----:B------:R-:W-:-:S02]  /*4e10*/  HADD2.F32 R20, -RZ, R14.H0_H0 ;  /* 0x2000000eff147230 */ /* 0x000fc40000004100 */
[----:B------:R-:W-:Y:S02]  /*4e20*/  HADD2.F32 R93, -RZ, R14.H1_H1 ;  /* 0x3000000eff5d7230 */ /* 0x000fe40000004100 */
[--C-:B------:R-:W-:Y:S02]  /*4e30*/  HADD2.F32 R14, -RZ, R95.reuse.H0_H0 ;  /* 0x2000005fff0e7230 */ /* 0x100fe40000004100 */
[----:B------:R-:W-:Y:S01]  /*4e40*/  HADD2.F32 R95, -RZ, R95.H1_H1 ;  /* 0x3000005fff5f7230 */ /* 0x000fe20000004100 */
[----:B------:R-:W-:Y:S02]  /*4e50*/  WARPGROUP.DEPBAR.LE gsb0, 0x0 ;  /* 0x00008000000079c5 */ /* 0x000fe40000010000 */
[----:B------:R-:W-:Y:S02]  /*4e60*/  F2FP.BF16.F32.PACK_AB R100, R97, R96 ;  /* 0x000000606164723e */ /* 0x000fe400000010ff */
[----:B------:R-:W-:Y:S02]  /*4e70*/  F2FP.BF16.F32.PACK_AB R101, R99, R98 ;  /* 0x000000626365723e */ /* 0x000fe400000010ff */
[----:B------:R-:W-:-:S02]  /*4e80*/  F2FP.BF16.F32.PACK_AB R102, R121, R120 ;  /* 0x000000787966723e */ /* 0x000fc400000010ff */
[----:B------:R-:W-:-:S04]  /*4e90*/  F2FP.BF16.F32.PACK_AB R103, R123, R122 ;  /* 0x0000007a7b67723e */ /* 0x000fc800000010ff */
[----:B------:R-:W-:-:S06]  /*4ea0*/  WARPGROUP.ARRIVE ;  /* 0x00000000000079c5 */ /* 0x000fcc0000000000 */
[----:B------:R-:W-:Y:S03]  /*4eb0*/  HGMMA.64x64x16.F32.BF16 R24, R100, gdesc[UR8], R24, gsb0 ;  /* 0x00e0000864187df0 */ /* 0x000fe60008001818 */
[----:B------:R-:W-:Y:S02]  /*4ec0*/  WARPGROUP.DEPBAR.LE gsb0, 0x0 ;  /* 0x00008000000079c5 */ /* 0x000fe40000010000 */
[----:B------:R-:W-:Y:S01]  /*4ed0*/  HADD2.F32 R100, -RZ, R7.H0_H0 ;  /* 0x20000007ff647230 */ /* 0x000fe20000004100 */
[-C--:B------:R-:W-:Y:S01]  /*4ee0*/  F2FP.F16.E4M3.UNPACK_B R7, R12.reuse ;  /* 0x0000000cff07723e */ /* 0x080fe200020006ff */
[----:B------:R-:W-:Y:S01]  /*4ef0*/  HADD2.F32 R101, -RZ, R6.H0_H0 ;  /* 0x20000006ff657230 */ /* 0x000fe20000004100 */
[----:B------:R-:W-:Y:S01]  /*4f00*/  F2FP.F16.E4M3.UNPACK_B R12, R12.H1 ;  /* 0x0000000cff0c723e */ /* 0x000fe200030006ff */
[----:B------:R-:W-:Y:S01]  /*4f10*/  VIADD R6, R4, 0x206 ;  /* 0x0000020604067836 */ /* 0x000fe20000000000 */
[----:B------:R-:W-:Y:S01]  /*4f20*/  F2FP.BF16.F32.PACK_AB R100, R13, R100 ;  /* 0x000000640d64723e */ /* 0x000fe200000010ff */
[--C-:B------:R-:W-:Y:S01]  /*4f30*/  HADD2.F32 R102, -RZ, R7.reuse.H0_H0 ;  /* 0x20000007ff667230 */ /* 0x100fe20000004100 */
[----:B------:R-:W-:Y:S01]  /*4f40*/  F2FP.BF16.F32.PACK_AB R101, R92, R101 ;  /* 0x000000655c65723e */ /* 0x000fe200000010ff */
[----:B------:R-:W-:Y:S01]  /*4f50*/  HADD2.F32 R15, -RZ, R7.H1_H1 ;  /* 0x30000007ff0f7230 */ /* 0x000fe20000004100 */
[C---:B------:R-:W-:Y:S01]  /*4f60*/  R2UR UR6, R6.reuse ;  /* 0x00000000060672ca */ /* 0x040fe200000e0000 */
[----:B------:R-:W-:Y:S01]  /*4f70*/  IMAD.MOV.U32 R7, RZ, RZ, 0x40000040 ;  /* 0x40000040ff077424 */ /* 0x000fe200078e00ff */
[----:B------:R-:W-:Y:S01]  /*4f80*/  R2UR UR10, R6 ;  /* 0x00000000060a72ca */ /* 0x000fe200000e0000 */
[--C-:B------:R-:W-:Y:S01]  /*4f90*/  HADD2.F32 R103, -RZ, R12.reuse.H0_H0 ;  /* 0x2000000cff677230 */ /* 0x100fe20000004100 */
[----:B------:R-:W-:Y:S01]  /*4fa0*/  F2FP.BF16.F32.PACK_AB R102, R15, R102 ;  /* 0x000000660f66723e */ /* 0x000fe200000010ff */
[----:B------:R-:W-:Y:S01]  /*4fb0*/  HADD2.F32 R12, -RZ, R12.H1_H1 ;  /* 0x3000000cff0c7230 */ /* 0x000fe20000004100 */
[C---:B------:R-:W-:Y:S01]  /*4fc0*/  R2UR UR7, R7.reuse ;  /* 0x00000000070772ca */ /* 0x040fe200000e0000 */
[--C-:B------:R-:W-:Y:S01]  /*4fd0*/  HADD2.F32 R4, -RZ, R21.reuse.H0_H0 ;  /* 0x20000015ff047230 */ /* 0x100fe20000004100 */
[----:B------:R-:W-:Y:S01]  /*4fe0*/  R2UR UR11, R7 ;  /* 0x00000000070b72ca */ /* 0x000fe200000e0000 */
[----:B------:R-:W-:Y:S01]  /*4ff0*/  HADD2.F32 R21, -RZ, R21.H1_H1 ;  /* 0x30000015ff157230 */ /* 0x000fe20000004100 */
[----:B------:R-:W-:Y:S01]  /*5000*/  F2FP.BF16.F32.PACK_AB R103, R12, R103 ;  /* 0x000000670c67723e */ /* 0x000fe200000010ff */
[----:B------:R-:W-:-:S02]  /*5010*/  HADD2.F32 R6, -RZ, R94.H0_H0 ;  /* 0x2000005eff067230 */ /* 0x000fc40000004100 */
[----:B------:R-:W-:Y:S01]  /*5020*/  HADD2.F32 R7, -RZ, R94.H1_H1 ;  /* 0x3000005eff077230 */ /* 0x000fe20000004100 */
[----:B------:R-:W-:-:S06]  /*5030*/  WARPGROUP.ARRIVE ;  /* 0x00000000000079c5 */ /* 0x000fcc0000000000 */
[----:B------:R-:W-:Y:S03]  /*5040*/  HGMMA.64x64x16.F32.BF16 R56, R100, gdesc[UR4], R56, gsb0 ;  /* 0x00e0000464387df0 */ /* 0x000fe60008001838 */
[----:B------:R-:W-:Y:S02]  /*5050*/  WARPGROUP.DEPBAR.LE gsb0, 0x0 ;  /* 0x00008000000079c5 */ /* 0x000fe40000010000 */
[----:B------:R-:W-:Y:S02]  /*5060*/  F2FP.BF16.F32.PACK_AB R100, R21, R4 ;  /* 0x000000041564723e */ /* 0x000fe400000010ff */
[----:B------:R-:W-:Y:S02]  /*5070*/  F2FP.BF16.F32.PACK_AB R101, R93, R20 ;  /* 0x000000145d65723e */ /* 0x000fe400000010ff */
[----:B------:R-:W-:Y:S02]  /*5080*/  F2FP.BF16.F32.PACK_AB R102, R7, R6 ;  /* 0x000000060766723e */ /* 0x000fe400000010ff */
[----:B------:R-:W-:-:S04]  /*5090*/  F2FP.BF16.F32.PACK_AB R103, R95, R14 ;  /* 0x0000000e5f67723e */ /* 0x000fc800000010ff */
[----:B------:R-:W-:-:S06]  /*50a0*/  WARPGROUP.ARRIVE ;  /* 0x00000000000079c5 */ /* 0x000fcc0000000000 */
[----:B------:R-:W-:Y:S03]  /*50b0*/  HGMMA.64x64x16.F32.BF16 R24, R100, gdesc[UR8], R24, gsb0 ;  /* 0x00e0000864187df0 */ /* 0x000fe60008001818 */
[----:B------:R-:W-:Y:S02]  /*50c0*/  WARPGROUP.DEPBAR.LE gsb0, 0x0 ;  /* 0x00008000000079c5 */ /* 0x000fe40000010000 */
[----:B------:R-:W-:Y:S05]  /*50d0*/  @!P0 BRA `(.L_x_27) ;  /* 0x0000000000048947 */ /* 0x000fea0003800000 */
[----:B------:R-:W-:Y:S01]  /*50e0*/  BPT.TRAP 0x1 ;  /* 0x000000040000795c */ /* 0x000fe20000300000 */
.L_x_27:
[----:B------:R-:W-:Y:S01]  /*50f0*/  IMAD R4, R8, 0x8, R5 ;  /* 0x0000000808047824 */ /* 0x000fe200078e0205 */
[----:B------:R-:W-:-:S03]  /*5100*/  ISETP.GT.U32.AND P2, PT, R18, 0x1, PT ;  /* 0x000000011200780c */ /* 0x000fc60003f44070 */
[----:B------:R-:W-:-:S05]  /*5110*/  VIADD R4, R4, 0x20 ;  /* 0x0000002004047836 */ /* 0x000fca0000000000 */
[----:B------:R-:W-:-:S04]  /*5120*/  PRMT R4, RZ, 0x654, R4 ;  /* 0x00000654ff047816 */ /* 0x000fc80000000004 */
[----:B------:R0:W-:Y:S01]  /*5130*/  SYNCS.ARRIVE.TRANS64.RED.A1T0 RZ, [R4+URZ], RZ ;  /* 0x000000ff04ff79a7 */ /* 0x0001e2000810043f */
[----:B------:R-:W-:Y:S05]  /*5140*/  @P2 BRA `(.L_x_28) ;  /* 0x0000000000042947 */ /* 0x000fea0003800000 */
[----:B------:R-:W-:Y:S01]  /*5150*/  BPT.TRAP 0x1 ;  /* 0x000000040000795c */ /* 0x000fe20000300000 */
.L_x_28:
[----:B------:R-:W-:-:S05]  /*5160*/  VIADD R8, R8, 0x1 ;  /* 0x0000000108087836 */ /* 0x000fca0000000000 */
[----:B------:R-:W-:-:S04]  /*5170*/  ISETP.NE.AND P2, PT, R8, 0x4, PT ;  /* 0x000000040800780c */ /* 0x000fc80003f45270 */
[----:B------:R-:W-:Y:S01]  /*5180*/  SEL R8, R8, RZ, P2 ;  /* 0x000000ff08087207 */ /* 0x000fe20001000000 */
[----:B------:R-:W-:Y:S08]  /*5190*/  @!P0 BRA `(.L_x_29) ;  /* 0x0000000000048947 */ /* 0x000ff00003800000 */
[----:B------:R-:W-:Y:S01]  /*51a0*/  BPT.TRAP 0x1 ;  /* 0x000000040000795c */ /* 0x000fe20000300000 */
.L_x_29:
[----:B------:R-:W-:Y:S04]  /*51b0*/  BSSY B0, `(.L_x_30) ;  /* 0x0000004000007945 */ /* 0x000fe80003800000 */
[----:B------:R-:W-:Y:S05]  /*51c0*/  @P1 BRA `(.L_x_31) ;  /* 0x0000000000081947 */ /* 0x000fea0003800000 */
[----:B------:R-:W1:Y:S02]  /*51d0*/  SYNCS.PHASECHK.TRANS64.TRYWAIT P1, [R10+URZ], R9 ;  /* 0x000000090a0075a7 */ /* 0x000e64000802017f */
[----:B-1----:R-:W-:Y:S05]  /*51e0*/  @!P1 BRA `(.L_x_32) ;  /* 0x0000008800809947 */ /* 0x002fea0003800000 */
.L_x_31:
[----:B------:R-:W-:Y:S05]  /*51f0*/  BSYNC B0 ;  /* 0x0000000000007941 */ /* 0x000fea0003800000 */
.L_x_30:
[----:B------:R-:W-:Y:S01]  /*5200*/  IMAD.SHL.U32 R103, R3, 0x8000, RZ ;  /* 0x0000800003677824 */ /* 0x000fe200078e00ff */
[C---:B------:R-:W-:Y:S01]  /*5210*/  ISETP.GT.AND P1, PT, R11.reuse, 0x2, PT ;  /* 0x000000020b00780c */ /* 0x040fe20003f24270 */
[----:B------:R-:W-:Y:S02]  /*5220*/  VIADD R11, R11, 0xffffffff ;  /* 0xffffffff0b0b7836 */ /* 0x000fe40000000000 */
[----:B------:R-:W-:Y:S01]  /*5230*/  IMAD.IADD R120, R116, 0x1, R103 ;  /* 0x0000000174787824 */ /* 0x000fe200078e0267 */
[----:B------:R-:W-:-:S04]  /*5240*/  IADD3 R92, R5, R103, R110 ;  /* 0x00000067055c7210 */ /* 0x000fc80007ffe06e */
[----:B------:R-:W-:Y:S01]  /*5250*/  IADD3 R94, R5, R120, R110 ;  /* 0x00000078055e7210 */ /* 0x000fe20007ffe06e */
[----:B------:R-:W-:Y:S04]  /*5260*/  LDS.U16 R6, [R92+0xc08] ;  /* 0x000c08005c067984 */ /* 0x000fe80000000400 */
[----:B------:R-:W2:Y:S04]  /*5270*/  LDS.U16 R7, [R92+0x808] ;  /* 0x000808005c077984 */ /* 0x000ea80000000400 */
[----:B------:R-:W-:Y:S04]  /*5280*/  LDS.U16 R12, [R92+0x4c08] ;  /* 0x004c08005c0c7984 */ /* 0x000fe80000000400 */
[----:B------:R-:W3:Y:S04]  /*5290*/  LDS.U16 R13, [R92+0x4808] ;  /* 0x004808005c0d7984 */ /* 0x000ee80000000400 */
[----:B0-----:R-:W-:Y:S04]  /*52a0*/  LDS.U16 R4, [R92+0xc00] ;  /* 0x000c00005c047984 */ /* 0x001fe80000000400 */
[----:B------:R-:W0:Y:S04]  /*52b0*/  LDS.U16 R5, [R92+0x800] ;  /* 0x000800005c057984 */ /* 0x000e280000000400 */
[----:B-1----:R-:W-:Y:S04]  /*52c0*/  LDS.U16 R9, [R92+0x4c00] ;  /* 0x004c00005c097984 */ /* 0x002fe80000000400 */
[----:B------:R1:W4:Y:S04]  /*52d0*/  LDS.U16 R10, [R92+0x4800] ;  /* 0x004800005c0a7984 */ /* 0x0003280000000400 */
[----:B------:R-:W-:Y:S04]  /*52e0*/  LDS.U16 R20, [R94+0xc08] ;  /* 0x000c08005e147984 */ /* 0x000fe80000000400 */
[----:B------:R-:W4:Y:S04]  /*52f0*/  LDS.U16 R21, [R94+0x808] ;  /* 0x000808005e157984 */ /* 0x000f280000000400 */
[----:B------:R-:W-:Y:S04]  /*5300*/  LDS.U16 R14, [R94+0xc00] ;  /* 0x000c00005e0e7984 */ /* 0x000fe80000000400 */
[----:B------:R-:W4:Y:S01]  /*5310*/  LDS.U16 R15, [R94+0x800] ;  /* 0x000800005e0f7984 */ /* 0x000f220000000400 */
[----:B--2---:R-:W-:-:S03]  /*5320*/  PRMT R6, R7, 0x5410, R6 ;  /* 0x0000541007067816 */ /* 0x004fc60000000006 */
[----:B------:R-:W-:Y:S01]  /*5330*/  LDS.U16 R7, [R94+0x4c00] ;  /* 0x004c00005e077984 */ /* 0x000fe20000000400 */
[----:B---3--:R-:W-:-:S03]  /*5340*/  PRMT R12, R13, 0x5410, R12 ;  /* 0x000054100d0c7816 */ /* 0x008fc6000000000c */
[----:B------:R-:W2:Y:S04]  /*5350*/  LDS.U16 R100, [R94+0x4800] ;  /* 0x004800005e647984 */ /* 0x000ea80000000400 */
[----:B------:R-:W-:Y:S01]  /*5360*/  LDS.U16 R13, [R94+0x4c08] ;  /* 0x004c08005e0d7984 */ /* 0x000fe20000000400 */
[----:B0-----:R-:W-:-:S03]  /*5370*/  PRMT R4, R5, 0x5410, R4 ;  /* 0x0000541005047816 */ /* 0x001fc60000000004 */
[----:B------:R0:W3:Y:S01]  /*5380*/  LDS.U16 R102, [R94+0x4808] ;  /* 0x004808005e667984 */ /* 0x0000e20000000400 */
[-C--:B-1----:R-:W-:Y:S02]  /*5390*/  F2FP.F16.E4M3.UNPACK_B R92, R4.reuse ;  /* 0x00000004ff5c723e */ /* 0x082fe400020006ff */
[----:B------:R-:W-:Y:S02]  /*53a0*/  F2FP.F16.E4M3.UNPACK_B R4, R4.H1 ;  /* 0x00000004ff04723e */ /* 0x000fe400030006ff */
[----:B----4-:R-:W-:-:S03]  /*53b0*/  PRMT R5, R10, 0x5410, R9 ;  /* 0x000054100a057816 */ /* 0x010fc60000000009 */
[--C-:B------:R-:W-:Y:S02]  /*53c0*/  HADD2.F32 R93, -RZ, R4.reuse.H0_H0 ;  /* 0x20000004ff5d7230 */ /* 0x100fe40000004100 */
[----:B------:R-:W-:Y:S01]  /*53d0*/  HADD2.F32 R4, -RZ, R4.H1_H1 ;  /* 0x30000004ff047230 */ /* 0x000fe20000004100 */
[----:B------:R-:W-:Y:S02]  /*53e0*/  PRMT R9, R21, 0x5410, R20 ;  /* 0x0000541015097816 */ /* 0x000fe40000000014 */
[-C--:B------:R-:W-:Y:S02]  /*53f0*/  F2FP.F16.E4M3.UNPACK_B R20, R6.reuse ;  /* 0x00000006ff14723e */ /* 0x080fe400020006ff */
[----:B------:R-:W-:Y:S02]  /*5400*/  F2FP.F16.E4M3.UNPACK_B R6, R6.H1 ;  /* 0x00000006ff06723e */ /* 0x000fe400030006ff */
[----:B------:R-:W-:Y:S01]  /*5410*/  F2FP.BF16.F32.PACK_AB R93, R4, R93 ;  /* 0x0000005d045d723e */ /* 0x000fe200000010ff */
[--C-:B0-----:R-:W-:Y:S01]  /*5420*/  HADD2.F32 R94, -RZ, R20.reuse.H0_H0 ;  /* 0x20000014ff5e7230 */ /* 0x101fe20000004100 */
[----:B------:R-:W-:Y:S01]  /*5430*/  PRMT R10, R15, 0x5410, R14 ;  /* 0x000054100f0a7816 */ /* 0x000fe2000000000e */
[----:B------:R-:W-:Y:S01]  /*5440*/  HADD2.F32 R21, -RZ, R20.H1_H1 ;  /* 0x30000014ff157230 */ /* 0x000fe20000004100 */
[-C--:B------:R-:W-:Y:S01]  /*5450*/  F2FP.F16.E4M3.UNPACK_B R20, R5.reuse ;  /* 0x00000005ff14723e */ /* 0x080fe200020006ff */
[--C-:B------:R-:W-:Y:S01]  /*5460*/  HADD2.F32 R14, -RZ, R92.reuse.H0_H0 ;  /* 0x2000005cff0e7230 */ /* 0x100fe20000004100 */
[----:B------:R-:W-:Y:S01]  /*5470*/  F2FP.F16.E4M3.UNPACK_B R5, R5.H1 ;  /* 0x00000005ff05723e */ /* 0x000fe200030006ff */
[----:B------:R-:W-:Y:S01]  /*5480*/  HADD2.F32 R15, -RZ, R92.H1_H1 ;  /* 0x3000005cff0f7230 */ /* 0x000fe20000004100 */
[----:B------:R-:W-:Y:S01]  /*5490*/  F2FP.F16.E4M3.UNPACK_B R92, R12 ;  /* 0x0000000cff5c723e */ /* 0x000fe200020006ff */
[--C-:B------:R-:W-:Y:S01]  /*54a0*/  HADD2.F32 R96, -RZ, R20.reuse.H0_H0 ;  /* 0x20000014ff607230 */ /* 0x100fe20000004100 */
[----:B------:R-:W-:Y:S01]  /*54b0*/  F2FP.BF16.F32.PACK_AB R94, R21, R94 ;  /* 0x0000005e155e723e */ /* 0x000fe200000010ff */
[----:B------:R-:W-:Y:S01]  /*54c0*/  HADD2.F32 R97, -RZ, R20.H1_H1 ;  /* 0x30000014ff617230 */ /* 0x000fe20000004100 */
[----:B------:R-:W-:Y:S01]  /*54d0*/  F2FP.F16.E4M3.UNPACK_B R20, R12.H1 ;  /* 0x0000000cff14723e */ /* 0x000fe200030006ff */
[--C-:B------:R-:W-:Y:S01]  /*54e0*/  HADD2.F32 R95, -RZ, R6.reuse.H0_H0 ;  /* 0x20000006ff5f7230 */ /* 0x100fe20000004100 */
[----:B--2---:R-:W-:Y:S01]  /*54f0*/  PRMT R7, R100, 0x5410, R7 ;  /* 0x0000541064077816 */ /* 0x004fe20000000007 */
[----:B------:R-:W-:Y:S01]  /*5500*/  HADD2.F32 R12, -RZ, R5.H0_H0 ;  /* 0x20000005ff0c7230 */ /* 0x000fe20000004100 */
[----:B------:R-:W-:Y:S01]  /*5510*/  F2FP.BF16.F32.PACK_AB R96, R97, R96 ;  /* 0x000000606160723e */ /* 0x000fe200000010ff */
[----:B------:R-:W-:-:S02]  /*5520*/  HADD2.F32 R6, -RZ, R6.H1_H1 ;  /* 0x30000006ff067230 */ /* 0x000fc40000004100 */
[----:B------:R-:W-:Y:S02]  /*5530*/  HADD2.F32 R5, -RZ, R5.H1_H1 ;  /* 0x30000005ff057230 */ /* 0x000fe40000004100 */
[--C-:B------:R-:W-:Y:S01]  /*5540*/  HADD2.F32 R98, -RZ, R92.reuse.H0_H0 ;  /* 0x2000005cff627230 */ /* 0x100fe20000004100 */
[----:B------:R-:W-:Y:S01]  /*5550*/  F2FP.BF16.F32.PACK_AB R95, R6, R95 ;  /* 0x0000005f065f723e */ /* 0x000fe200000010ff */
[----:B------:R-:W-:Y:S01]  /*5560*/  HADD2.F32 R99, -RZ, R92.H1_H1 ;  /* 0x3000005cff637230 */ /* 0x000fe20000004100 */
[----:B------:R-:W-:Y:S01]  /*5570*/  F2FP.BF16.F32.PACK_AB R97, R5, R12 ;  /* 0x0000000c0561723e */ /* 0x000fe200000010ff */
[--C-:B------:R-:W-:Y:S01]  /*5580*/  HADD2.F32 R101, -RZ, R20.reuse.H0_H0 ;  /* 0x20000014ff657230 */ /* 0x100fe20000004100 */
[----:B------:R-:W-:Y:S01]  /*5590*/  F2FP.BF16.F32.PACK_AB R92, R15, R14 ;  /* 0x0000000e0f5c723e */ /* 0x000fe200000010ff */
[----:B------:R-:W-:Y:S01]  /*55a0*/  HADD2.F32 R20, -RZ, R20.H1_H1 ;  /* 0x30000014ff147230 */ /* 0x000fe20000004100 */
[----:B------:R-:W-:Y:S01]  /*55b0*/  F2FP.BF16.F32.PACK_AB R98, R99, R98 ;  /* 0x000000626362723e */ /* 0x000fe200000010ff */
[----:B------:R-:W-:Y:S01]  /*55c0*/  IMAD.MOV.U32 R12, RZ, RZ, R3 ;  /* 0x000000ffff0c7224 */ /* 0x000fe200078e0003 */
[----:B---3--:R-:W-:-:S02]  /*55d0*/  PRMT R6, R102, 0x5410, R13 ;  /* 0x0000541066067816 */ /* 0x008fc4000000000d */
[----:B------:R-:W-:Y:S01]  /*55e0*/  F2FP.BF16.F32.PACK_AB R99, R20, R101 ;  /* 0x000000651463723e */ /* 0x000fe200000010ff */
[----:B------:R-:W-:Y:S06]  /*55f0*/  @P1 BRA `(.L_x_33) ;  /* 0xffffffe000381947 */ /* 0x000fec000383ffff */
[----:B------:R-:W-:Y:S02]  /*5600*/  IMAD.MOV.U32 R13, RZ, RZ, R103 ;  /* 0x000000ffff0d7224 */ /* 0x000fe400078e0067 */
[----:B------:R-:W-:-:S07]  /*5610*/  IMAD.MOV.U32 R12, RZ, RZ, R120 ;  /* 0x000000ffff0c7224 */ /* 0x000fce00078e0078 */
.L_x_25:
[----:B------:R-:W-:Y:S01]  /*5620*/  IMAD.MOV.U32 R5, RZ, RZ, 0x40000040 ;  /* 0x40000040ff057424 */ /* 0x000fe200078e00ff */
[----:B------:R-:W-:Y:S01]  /*5630*/  LEA R4, R3, UR4, 0xa ;  /* 0x0000000403047c11 */ /* 0x000fe2000f8e50ff */
[----:B------:R-:W-:Y:S05]  /*5640*/  WARPSYNC.ALL ;  /* 0x0000000000007948 */ /* 0x000fea0003800000 */
[----:B------:R-:W-:Y:S01]  /*5650*/  R2UR UR6, R4 ;  /* 0x00000000040672ca */ /* 0x000fe200000e0000 */
[----:B------:R-:W-:Y:S01]  /*5660*/  WARPGROUP.ARRIVE ;  /* 0x00000000000079c5 */ /* 0x000fe20000000000 */
[----:B------:R-:W-:-:S05]  /*5670*/  R2UR UR7, R5 ;  /* 0x00000000050772ca */ /* 0x000fca00000e0000 */
[----:B------:R-:W0:Y:S01]  /*5680*/  S2R R14, SR_CgaCtaId ;  /* 0x00000000000e7919 */ /* 0x000e220000008800 */
[C---:B------:R-:W-:Y:S01]  /*5690*/  R2UR UR10, R4.reuse ;  /* 0x00000000040a72ca */ /* 0x040fe200000e0000 */
[----:B------:R-:W-:Y:S01]  /*56a0*/  IMAD.MOV.U32 R11, RZ, RZ, 0x40000040 ;  /* 0x40000040ff0b7424 */ /* 0x000fe200078e00ff */
[----:B------:R-:W-:Y:S01]  /*56b0*/  R2UR UR11, R5 ;  /* 0x00000000050b72ca */ /* 0x000fe200000e0000 */
[----:B------:R-:W-:Y:S01]  /*56c0*/  VIADD R122, R4, 0x200 ;  /* 0x00000200047a7836 */ /* 0x000fe20000000000 */
[-C--:B------:R-:W-:Y:S01]  /*56d0*/  F2FP.F16.E4M3.UNPACK_B R0, R10.reuse ;  /* 0x0000000aff00723e */ /* 0x080fe200020006ff */
[----:B------:R-:W-:Y:S01]  /*56e0*/  IMAD.MOV.U32 R123, RZ, RZ, 0x40000040 ;  /* 0x40000040ff7b7424 */ /* 0x000fe200078e00ff */
[----:B------:R-:W-:Y:S02]  /*56f0*/  F2FP.F16.E4M3.UNPACK_B R10, R10.H1 ;  /* 0x0000000aff0a723e */ /* 0x000fe400030006ff */
[----:B------:R-:W-:Y:S01]  /*5700*/  MOV R3, 0x400 ;  /* 0x0000040000037802 */ /* 0x000fe20000000f00 */
[--C-:B------:R-:W-:Y:S01]  /*5710*/  HADD2.F32 R100, -RZ, R0.reuse.H0_H0 ;  /* 0x20000000ff647230 */ /* 0x100fe20000004100 */
[----:B------:R-:W-:Y:S01]  /*5720*/  F2FP.F16.E4M3.UNPACK_B R5, R7 ;  /* 0x00000007ff05723e */ /* 0x000fe200020006ff */
[----:B------:R-:W-:Y:S01]  /*5730*/  HGMMA.64x64x16.F32.BF16 R56, R92, gdesc[UR4], R56, gsb0 ;  /* 0x00e000045c387df0 */ /* 0x000fe20008001838 */
[----:B------:R-:W-:Y:S01]  /*5740*/  HADD2.F32 R21, -RZ, R0.H1_H1 ;  /* 0x30000000ff157230 */ /* 0x000fe20000004100 */
[-C--:B------:R-:W-:Y:S01]  /*5750*/  F2FP.F16.E4M3.UNPACK_B R0, R9.reuse ;  /* 0x00000009ff00723e */ /* 0x080fe200020006ff */
[----:B------:R-:W-:Y:S01]  /*5760*/  HADD2.F32 R101, -RZ, R10.H0_H0 ;  /* 0x2000000aff657230 */ /* 0x000fe20000004100 */
[----:B------:R-:W-:-:S02]  /*5770*/  F2FP.F16.E4M3.UNPACK_B R9, R9.H1 ;  /* 0x00000009ff09723e */ /* 0x000fc400030006ff */
[----:B------:R-:W-:Y:S01]  /*5780*/  R2UR UR7, R11 ;  /* 0x000000000b0772ca */ /* 0x000fe200000e0000 */
[----:B------:R-:W-:Y:S01]  /*5790*/  HADD2.F32 R102, -RZ, R0.H0_H0 ;  /* 0x20000000ff667230 */ /* 0x000fe20000004100 */
[----:B------:R-:W-:Y:S01]  /*57a0*/  F2FP.BF16.F32.PACK_AB R100, R21, R100 ;  /* 0x000000641564723e */ /* 0x000fe200000010ff */
[----:B------:R-:W-:Y:S01]  /*57b0*/  HADD2.F32 R103, -RZ, R9.H0_H0 ;  /* 0x20000009ff677230 */ /* 0x000fe20000004100 */
[----:B------:R-:W-:Y:S02]  /*57c0*/  F2FP.F16.E4M3.UNPACK_B R120, R6.H1 ;  /* 0x00000006ff78723e */ /* 0x000fe400030006ff */
[--C-:B------:R-:W-:Y:S02]  /*57d0*/  IADD3 R12, R110, R12, R119.reuse ;  /* 0x0000000c6e0c7210 */ /* 0x100fe40007ffe077 */
[----:B0-----:R-:W-:Y:S01]  /*57e0*/  LEA R3, R14, R3, 0x18 ;  /* 0x000000030e037211 */ /* 0x001fe200078ec0ff */
[----:B------:R-:W-:Y:S02]  /*57f0*/  WARPGROUP.DEPBAR.LE gsb0, 0x0 ;  /* 0x00008000000079c5 */ /* 0x000fe40000010000 */
[----:B------:R-:W-:Y:S01]  /*5800*/  WARPGROUP.ARRIVE ;  /* 0x00000000000079c5 */ /* 0x000fe20000000000 */
[----:B------:R-:W-:Y:S01]  /*5810*/  HADD2.F32 R94, -RZ, R10.H1_H1 ;  /* 0x3000000aff5e7230 */ /* 0x000fe20000004100 */
[----:B------:R-:W-:Y:S01]  /*5820*/  F2FP.F16.E4M3.UNPACK_B R95, R7.H1 ;  /* 0x00000007ff5f723e */ /* 0x000fe200030006ff */
[----:B------:R-:W-:Y:S01]  /*5830*/  HADD2.F32 R93, -RZ, R0.H1_H1 ;  /* 0x30000000ff5d7230 */ /* 0x000fe20000004100 */
[----:B------:R-:W-:Y:S01]  /*5840*/  IADD3 R0, R110, R13, R119 ;  /* 0x0000000d6e007210 */ /* 0x000fe20007ffe077 */
[----:B------:R-:W-:Y:S01]  /*5850*/  VIADD R10, R4, 0x2 ;  /* 0x00000002040a7836 */ /* 0x000fe20000000000 */
[----:B------:R-:W-:Y:S01]  /*5860*/  HGMMA.64x64x16.F32.BF16 R24, R96, gdesc[UR8], R24, gsb0 ;  /* 0x00e0000860187df0 */ /* 0x000fe20008001818 */
[----:B------:R-:W-:-:S02]  /*5870*/  F2FP.BF16.F32.PACK_AB R101, R94, R101 ;  /* 0x000000655e65723e */ /* 0x000fc400000010ff */
[----:B------:R-:W-:Y:S01]  /*5880*/  IMAD.IADD R121, R3, 0x1, R0 ;  /* 0x0000000103797824 */ /* 0x000fe200078e0200 */
[C---:B------:R-:W-:Y:S02]  /*5890*/  R2UR UR6, R10.reuse ;  /* 0x000000000a0672ca */ /* 0x040fe400000e0000 */
[----:B------:R-:W-:Y:S02]  /*58a0*/  F2FP.BF16.F32.PACK_AB R102, R93, R102 ;  /* 0x000000665d66723e */ /* 0x000fe400000010ff */
[----:B------:R-:W-:Y:S02]  /*58b0*/  R2UR UR10, R10 ;  /* 0x000000000a0a72ca */ /* 0x000fe400000e0000 */
[----:B------:R-:W-:Y:S01]  /*58c0*/  R2UR UR11, R11 ;  /* 0x000000000b0b72ca */ /* 0x000fe200000e0000 */
[--C-:B------:R-:W-:Y:S02]  /*58d0*/  HADD2.F32 R11, -RZ, R120.reuse.H0_H0 ;  /* 0x20000078ff0b7230 */ /* 0x100fe40000004100 */
[----:B------:R-:W-:Y:S01]  /*58e0*/  HADD2.F32 R120, -RZ, R120.H1_H1 ;  /* 0x30000078ff787230 */ /* 0x000fe20000004100 */
[----:B------:R-:W-:-:S02]  /*58f0*/  WARPGROUP.DEPBAR.LE gsb0, 0x0 ;  /* 0x00008000000079c5 */ /* 0x000fc40000010000 */
[----:B------:R-:W-:Y:S01]  /*5900*/  HADD2.F32 R96, -RZ, R9.H1_H1 ;  /* 0x30000009ff607230 */ /* 0x000fe20000004100 */
[----:B------:R-:W-:Y:S01]  /*5910*/  LDS.U16 R0, [R121+0xc00] ;  /* 0x000c000079007984 */ /* 0x000fe20000000400 */
[--C-:B------:R-:W-:Y:S01]  /*5920*/  HADD2.F32 R97, -RZ, R5.reuse.H0_H0 ;  /* 0x20000005ff617230 */ /* 0x100fe20000004100 */
[----:B------:R-:W-:Y:S01]  /*5930*/  F2FP.F16.E4M3.UNPACK_B R99, R6 ;  /* 0x00000006ff63723e */ /* 0x000fe200020006ff */
[----:B------:R-:W-:Y:S01]  /*5940*/  HADD2.F32 R98, -RZ, R5.H1_H1 ;  /* 0x30000005ff627230 */ /* 0x000fe20000004100 */
[----:B------:R-:W-:Y:S01]  /*5950*/  F2FP.BF16.F32.PACK_AB R103, R96, R103 ;  /* 0x000000676067723e */ /* 0x000fe200000010ff */
[----:B------:R-:W0:Y:S01]  /*5960*/  LDS.U16 R5, [R121+0x800] ;  /* 0x0008000079057984 */ /* 0x000e220000000400 */
[----:B------:R-:W-:Y:S02]  /*5970*/  HADD2.F32 R6, -RZ, R95.H0_H0 ;  /* 0x2000005fff067230 */ /* 0x000fe40000004100 */
[----:B------:R-:W-:Y:S01]  /*5980*/  HADD2.F32 R10, -RZ, R99.H0_H0 ;  /* 0x20000063ff0a7230 */ /* 0x000fe20000004100 */
[----:B------:R-:W-:Y:S01]  /*5990*/  LDS.U16 R7, [R121+0xc08] ;  /* 0x000c080079077984 */ /* 0x000fe20000000400 */
[----:B------:R-:W-:-:S02]  /*59a0*/  HADD2.F32 R95, -RZ, R95.H1_H1 ;  /* 0x3000005fff5f7230 */ /* 0x000fc40000004100 */
[----:B------:R-:W-:Y:S01]  /*59b0*/  HADD2.F32 R99, -RZ, R99.H1_H1 ;  /* 0x30000063ff637230 */ /* 0x000fe20000004100 */
[----:B------:R-:W1:Y:S04]  /*59c0*/  LDS.U16 R14, [R121+0x808] ;  /* 0x00080800790e7984 */ /* 0x000e680000000400 */
[----:B------:R-:W-:Y:S04]  /*59d0*/  LDS.U16 R9, [R121+0x4c00] ;  /* 0x004c000079097984 */ /* 0x000fe80000000400 */
[----:B------:R-:W2:Y:S04]  /*59e0*/  LDS.U16 R20, [R121+0x4800] ;  /* 0x0048000079147984 */ /* 0x000ea80000000400 */
[----:B------:R-:W-:Y:S04]  /*59f0*/  LDS.U16 R15, [R121+0x4c08] ;  /* 0x004c0800790f7984 */ /* 0x000fe80000000400 */
[----:B------:R3:W4:Y:S01]  /*5a00*/  LDS.U16 R92, [R121+0x4808] ;  /* 0x00480800795c7984 */ /* 0x0007220000000400 */
[----:B------:R-:W-:-:S06]  /*5a10*/  WARPGROUP.ARRIVE ;  /* 0x00000000000079c5 */ /* 0x000fcc0000000000 */
[----:B------:R-:W-:Y:S01]  /*5a20*/  HGMMA.64x64x16.F32.BF16 R56, R100, gdesc[UR4], R56, gsb0 ;  /* 0x00e0000464387df0 */ /* 0x000fe20008001838 */
[----:B---3--:R-:W-:Y:S01]  /*5a30*/  IMAD.MOV.U32 R121, RZ, RZ, 0x40000040 ;  /* 0x40000040ff797424 */ /* 0x008fe200078e00ff */
[----:B0-----:R-:W-:-:S04]  /*5a40*/  PRMT R0, R5, 0x5410, R0 ;  /* 0x0000541005007816 */ /* 0x001fc80000000000 */
[-C--:B------:R-:W-:Y:S02]  /*5a50*/  F2FP.F16.E4M3.UNPACK_B R5, R0.reuse ;  /* 0x00000000ff05723e */ /* 0x080fe400020006ff */
[----:B------:R-:W-:Y:S02]  /*5a60*/  F2FP.F16.E4M3.UNPACK_B R0, R0.H1 ;  /* 0x00000000ff00723e */ /* 0x000fe400030006ff */
[----:B-1----:R-:W-:Y:S01]  /*5a70*/  PRMT R7, R14, 0x5410, R7 ;  /* 0x000054100e077816 */ /* 0x002fe20000000007 */
[----:B------:R-:W-:Y:S02]  /*5a80*/  HADD2.F32 R21, -RZ, R5.H1_H1 ;  /* 0x30000005ff157230 */ /* 0x000fe40000004100 */
[----:B------:R-:W-:Y:S01]  /*5a90*/  HADD2.F32 R14, -RZ, R0.H1_H1 ;  /* 0x30000000ff0e7230 */ /* 0x000fe20000004100 */
[----:B--2---:R-:W-:Y:S02]  /*5aa0*/  PRMT R9, R20, 0x5410, R9 ;  /* 0x0000541014097816 */ /* 0x004fe40000000009 */
[----:B----4-:R-:W-:-:S02]  /*5ab0*/  PRMT R15, R92, 0x5410, R15 ;  /* 0x000054105c0f7816 */ /* 0x010fc4000000000f */
[----:B------:R-:W-:Y:S02]  /*5ac0*/  F2FP.F16.E4M3.UNPACK_B R92, R9.H1 ;  /* 0x00000009ff5c723e */ /* 0x000fe400030006ff */
[----:B------:R-:W-:Y:S01]  /*5ad0*/  F2FP.F16.E4M3.UNPACK_B R96, R15 ;  /* 0x0000000fff60723e */ /* 0x000fe200020006ff */
[----:B------:R-:W-:Y:S02]  /*5ae0*/  WARPGROUP.DEPBAR.LE gsb0, 0x0 ;  /* 0x00008000000079c5 */ /* 0x000fe40000010000 */
[----:B------:R-:W-:Y:S01]  /*5af0*/  F2FP.BF16.F32.PACK_AB R100, R98, R97 ;  /* 0x000000616264723e */ /* 0x000fe200000010ff */
[----:B------:R-:W-:Y:S01]  /*5b00*/  VIADD R98, R4, 0x4 ;  /* 0x0000000404627836 */ /* 0x000fe20000000000 */
[----:B------:R-:W-:Y:S02]  /*5b10*/  F2FP.BF16.F32.PACK_AB R101, R95, R6 ;  /* 0x000000065f65723e */ /* 0x000fe400000010ff */
[----:B------:R-:W-:Y:S01]  /*5b20*/  F2FP.BF16.F32.PACK_AB R102, R99, R10 ;  /* 0x0000000a6366723e */ /* 0x000fe200000010ff */
[----:B------:R-:W-:Y:S01]  /*5b30*/  IMAD.MOV.U32 R99, RZ, RZ, 0x40000040 ;  /* 0x40000040ff637424 */ /* 0x000fe200078e00ff */
[----:B------:R-:W-:Y:S01]  /*5b40*/  F2FP.BF16.F32.PACK_AB R103, R120, R11 ;  /* 0x0000000b7867723e */ /* 0x000fe200000010ff */
[----:B------:R-:W-:Y:S01]  /*5b50*/  IMAD.IADD R120, R3, 0x1, R12 ;  /* 0x0000000103787824 */ /* 0x000fe200078e020c */
[----:B------:R-:W-:-:S02]  /*5b60*/  R2UR UR6, R98 ;  /* 0x00000000620672ca */ /* 0x000fc400000e0000 */
[----:B------:R-:W-:Y:S01]  /*5b70*/  WARPGROUP.ARRIVE ;  /* 0x00000000000079c5 */ /* 0x000fe20000000000 */
[C---:B------:R-:W-:Y:S02]  /*5b80*/  R2UR UR7, R99.reuse ;  /* 0x00000000630772ca */ /* 0x040fe400000e0000 */
[----:B------:R-:W-:Y:S01]  /*5b90*/  F2FP.F16.E4M3.UNPACK_B R97, R15.H1 ;  /* 0x0000000fff61723e */ /* 0x000fe200030006ff */
[----:B------:R-:W-:Y:S02]  /*5ba0*/  HADD2.F32 R15, -RZ, R92.H0_H0 ;  /* 0x2000005cff0f7230 */ /* 0x000fe40000004100 */
[----:B------:R-:W-:Y:S01]  /*5bb0*/  HGMMA.64x64x16.F32.BF16 R24, R100, gdesc[UR8], R24, gsb0 ;  /* 0x00e0000864187df0 */ /* 0x000fe20008001818 */
[----:B------:R-:W-:Y:S01]  /*5bc0*/  R2UR UR10, R98 ;  /* 0x00000000620a72ca */ /* 0x000fe200000e0000 */
[--C-:B------:R-:W-:Y:S01]  /*5bd0*/  HADD2.F32 R98, -RZ, R96.reuse.H0_H0 ;  /* 0x20000060ff627230 */ /* 0x100fe20000004100 */
[----:B------:R-:W-:Y:S01]  /*5be0*/  R2UR UR11, R99 ;  /* 0x00000000630b72ca */ /* 0x000fe200000e0000 */
[----:B------:R-:W-:-:S02]  /*5bf0*/  HADD2.F32 R99, -RZ, R96.H1_H1 ;  /* 0x30000060ff637230 */ /* 0x000fc40000004100 */
[--C-:B------:R-:W-:Y:S02]  /*5c00*/  HADD2.F32 R96, -RZ, R97.reuse.H0_H0 ;  /* 0x20000061ff607230 */ /* 0x100fe40000004100 */
[----:B------:R-:W-:Y:S02]  /*5c10*/  HADD2.F32 R92, -RZ, R92.H1_H1 ;  /* 0x3000005cff5c7230 */ /* 0x000fe40000004100 */
[----:B------:R-:W-:Y:S01]  /*5c20*/  HADD2.F32 R97, -RZ, R97.H1_H1 ;  /* 0x30000061ff617230 */ /* 0x000fe20000004100 */
[----:B------:R-:W-:Y:S02]  /*5c30*/  WARPGROUP.DEPBAR.LE gsb0, 0x0 ;  /* 0x00008000000079c5 */ /* 0x000fe40000010000 */
[----:B------:R-:W-:Y:S01]  /*5c40*/  HADD2.F32 R100, -RZ, R5.H0_H0 ;  /* 0x20000005ff647230 */ /* 0x000fe20000004100 */
[-C--:B------:R-:W-:Y:S01]  /*5c50*/  F2FP.F16.E4M3.UNPACK_B R5, R7.reuse ;  /* 0x00000007ff05723e */ /* 0x080fe200020006ff */
[----:B------:R-:W-:Y:S01]  /*5c60*/  HADD2.F32 R101, -RZ, R0.H0_H0 ;  /* 0x20000000ff657230 */ /* 0x000fe20000004100 */
[----:B------:R-:W-:Y:S01]  /*5c70*/  F2FP.F16.E4M3.UNPACK_B R7, R7.H1 ;  /* 0x00000007ff07723e */ /* 0x000fe200030006ff */
[----:B------:R-:W-:Y:S01]  /*5c80*/  LDS.U16 R6, [R120+0xc08] ;  /* 0x000c080078067984 */ /* 0x000fe20000000400 */
[----:B------:R-:W-:Y:S01]  /*5c90*/  F2FP.F16.E4M3.UNPACK_B R0, R9 ;  /* 0x00000009ff00723e */ /* 0x000fe200020006ff */
[--C-:B------:R-:W-:Y:S01]  /*5ca0*/  HADD2.F32 R102, -RZ, R5.reuse.H0_H0 ;  /* 0x20000005ff667230 */ /* 0x100fe20000004100 */
[----:B------:R-:W-:Y:S01]  /*5cb0*/  F2FP.BF16.F32.PACK_AB R100, R21, R100 ;  /* 0x000000641564723e */ /* 0x000fe200000010ff */
[----:B------:R-:W-:Y:S01]  /*5cc0*/  HADD2.F32 R93, -RZ, R5.H1_H1 ;  /* 0x30000005ff5d7230 */ /* 0x000fe20000004100 */
[----:B------:R-:W-:Y:S01]  /*5cd0*/  F2FP.BF16.F32.PACK_AB R101, R14, R101 ;  /* 0x000000650e65723e */ /* 0x000fe200000010ff */
[--C-:B------:R-:W-:Y:S01]  /*5ce0*/  HADD2.F32 R103, -RZ, R7.reuse.H0_H0 ;  /* 0x20000007ff677230 */ /* 0x100fe20000004100 */
[----:B------:R-:W-:Y:S01]  /*5cf0*/  LDS.U16 R5, [R120+0x800] ;  /* 0x0008000078057984 */ /* 0x000fe20000000400 */
[----:B------:R-:W-:Y:S01]  /*5d00*/  HADD2.F32 R20, -RZ, R7.H1_H1 ;  /* 0x30000007ff147230 */ /* 0x000fe20000004100 */
[----:B------:R-:W-:Y:S01]  /*5d10*/  F2FP.BF16.F32.PACK_AB R102, R93, R102 ;  /* 0x000000665d66723e */ /* 0x000fe200000010ff */
[--C-:B------:R-:W-:Y:S01]  /*5d20*/  HADD2.F32 R94, -RZ, R0.reuse.H0_H0 ;  /* 0x20000000ff5e7230 */ /* 0x100fe20000004100 */
[----:B------:R-:W0:Y:S01]  /*5d30*/  LDS.U16 R7, [R120+0x808] ;  /* 0x0008080078077984 */ /* 0x000e220000000400 */
[----:B------:R-:W-:Y:S01]  /*5d40*/  HADD2.F32 R95, -RZ, R0.H1_H1 ;  /* 0x30000000ff5f7230 */ /* 0x000fe20000004100 */
[----:B------:R-:W-:-:S02]  /*5d50*/  F2FP.BF16.F32.PACK_AB R103, R20, R103 ;  /* 0x000000671467723e */ /* 0x000fc400000010ff */
[----:B------:R-:W1:Y:S04]  /*5d60*/  LDS.U16 R0, [R120+0xc00] ;  /* 0x000c000078007984 */ /* 0x000e680000000400 */
[----:B------:R-:W-:Y:S04]  /*5d70*/  LDS.U16 R10, [R120+0x4c00] ;  /* 0x004c0000780a7984 */ /* 0x000fe80000000400 */
[----:B------:R-:W2:Y:S04]  /*5d80*/  LDS.U16 R11, [R120+0x4800] ;  /* 0x00480000780b7984 */ /* 0x000ea80000000400 */
[----:B------:R-:W-:Y:S04]  /*5d90*/  LDS.U16 R12, [R120+0x4c08] ;  /* 0x004c0800780c7984 */ /* 0x000fe80000000400 */
[----:B------:R3:W4:Y:S01]  /*5da0*/  LDS.U16 R9, [R120+0x4808] ;  /* 0x0048080078097984 */ /* 0x0007220000000400 */
[----:B------:R-:W-:-:S06]  /*5db0*/  WARPGROUP.ARRIVE ;  /* 0x00000000000079c5 */ /* 0x000fcc0000000000 */
[----:B------:R-:W-:Y:S01]  /*5dc0*/  HGMMA.64x64x16.F32.BF16 R56, R100, gdesc[UR4], R56, gsb0 ;  /* 0x00e0000464387df0 */ /* 0x000fe20008001838 */
[----:B---3--:R-:W-:Y:S01]  /*5dd0*/  VIADD R120, R4, 0x6 ;  /* 0x0000000604787836 */ /* 0x008fe20000000000 */
[----:B------:R-:W-:-:S04]  /*5de0*/  R2UR UR7, R121 ;  /* 0x00000000790772ca */ /* 0x000fc800000e0000 */
[----:B------:R-:W-:Y:S02]  /*5df0*/  R2UR UR6, R120 ;  /* 0x00000000780672ca */ /* 0x000fe400000e0000 */
[----:B0-----:R-:W-:Y:S02]  /*5e00*/  PRMT R6, R7, 0x5410, R6 ;  /* 0x0000541007067816 */ /* 0x001fe40000000006 */
[----:B-1----:R-:W-:-:S04]  /*5e10*/  PRMT R0, R5, 0x5410, R0 ;  /* 0x0000541005007816 */ /* 0x002fc80000000000 */
[-C--:B------:R-:W-:Y:S02]  /*5e20*/  F2FP.F16.E4M3.UNPACK_B R5, R0.reuse ;  /* 0x00000000ff05723e */ /* 0x080fe400020006ff */
[----:B------:R-:W-:Y:S02]  /*5e30*/  F2FP.F16.E4M3.UNPACK_B R0, R0.H1 ;  /* 0x00000000ff00723e */ /* 0x000fe400030006ff */
[----:B--2---:R-:W-:-:S03]  /*5e40*/  PRMT R10, R11, 0x5410, R10 ;  /* 0x000054100b0a7816 */ /* 0x004fc6000000000a */
[----:B------:R-:W-:Y:S01]  /*5e50*/  HADD2.F32 R14, -RZ, R0.H1_H1 ;  /* 0x30000000ff0e7230 */ /* 0x000fe20000004100 */
[----:B----4-:R-:W-:Y:S01]  /*5e60*/  PRMT R9, R9, 0x5410, R12 ;  /* 0x0000541009097816 */ /* 0x010fe2000000000c */
[----:B------:R-:W-:Y:S02]  /*5e70*/  WARPGROUP.DEPBAR.LE gsb0, 0x0 ;  /* 0x00008000000079c5 */ /* 0x000fe40000010000 */
[----:B------:R-:W-:Y:S02]  /*5e80*/  F2FP.BF16.F32.PACK_AB R100, R95, R94 ;  /* 0x0000005e5f64723e */ /* 0x000fe400000010ff */
[----:B------:R-:W-:Y:S01]  /*5e90*/  F2FP.BF16.F32.PACK_AB R101, R92, R15 ;  /* 0x0000000f5c65723e */ /* 0x000fe200000010ff */
[----:B------:R-:W-:Y:S01]  /*5ea0*/  HADD2.F32 R15, -RZ, R5.H1_H1 ;  /* 0x30000005ff0f7230 */ /* 0x000fe20000004100 */
[----:B------:R-:W-:Y:S02]  /*5eb0*/  F2FP.BF16.F32.PACK_AB R102, R99, R98 ;  /* 0x000000626366723e */ /* 0x000fe400000010ff */
[----:B------:R-:W-:-:S02]  /*5ec0*/  F2FP.BF16.F32.PACK_AB R103, R97, R96 ;  /* 0x000000606167723e */ /* 0x000fc400000010ff */
[----:B------:R-:W-:Y:S02]  /*5ed0*/  F2FP.F16.E4M3.UNPACK_B R92, R10.H1 ;  /* 0x0000000aff5c723e */ /* 0x000fe400030006ff */
[----:B------:R-:W-:Y:S01]  /*5ee0*/  WARPGROUP.ARRIVE ;  /* 0x00000000000079c5 */ /* 0x000fe20000000000 */
[-C--:B------:R-:W-:Y:S02]  /*5ef0*/  F2FP.F16.E4M3.UNPACK_B R95, R9.reuse ;  /* 0x00000009ff5f723e */ /* 0x080fe400020006ff */
[----:B------:R-:W-:Y:S01]  /*5f00*/  F2FP.F16.E4M3.UNPACK_B R96, R9.H1 ;  /* 0x00000009ff60723e */ /* 0x000fe200030006ff */
[----:B------:R-:W-:Y:S02]  /*5f10*/  HADD2.F32 R9, -RZ, R92.H0_H0 ;  /* 0x2000005cff097230 */ /* 0x000fe40000004100 */
[----:B------:R-:W-:Y:S01]  /*5f20*/  HGMMA.64x64x16.F32.BF16 R24, R100, gdesc[UR8], R24, gsb0 ;  /* 0x00e0000864187df0 */ /* 0x000fe20008001818 */
[--C-:B------:R-:W-:Y:S01]  /*5f30*/  HADD2.F32 R97, -RZ, R95.reuse.H0_H0 ;  /* 0x2000005fff617230 */ /* 0x100fe20000004100 */
[----:B------:R-:W-:Y:S01]  /*5f40*/  R2UR UR10, R120 ;  /* 0x00000000780a72ca */ /* 0x000fe200000e0000 */
[----:B------:R-:W-:Y:S01]  /*5f50*/  HADD2.F32 R98, -RZ, R95.H1_H1 ;  /* 0x3000005fff627230 */ /* 0x000fe20000004100 */
[----:B------:R-:W-:Y:S01]  /*5f60*/  R2UR UR11, R121 ;  /* 0x00000000790b72ca */ /* 0x000fe200000e0000 */
[----:B------:R-:W-:-:S02]  /*5f70*/  HADD2.F32 R95, -RZ, R96.H0_H0 ;  /* 0x20000060ff5f7230 */ /* 0x000fc40000004100 */
[----:B------:R-:W-:Y:S02]  /*5f80*/  HADD2.F32 R92, -RZ, R92.H1_H1 ;  /* 0x3000005cff5c7230 */ /* 0x000fe40000004100 */
[----:B------:R-:W-:Y:S01]  /*5f90*/  HADD2.F32 R96, -RZ, R96.H1_H1 ;  /* 0x30000060ff607230 */ /* 0x000fe20000004100 */
[----:B------:R-:W-:Y:S02]  /*5fa0*/  WARPGROUP.DEPBAR.LE gsb0, 0x0 ;  /* 0x00008000000079c5 */ /* 0x000fe40000010000 */
[----:B------:R-:W-:Y:S01]  /*5fb0*/  HADD2.F32 R100, -RZ, R5.H0_H0 ;  /* 0x20000005ff647230 */ /* 0x000fe20000004100 */
[-C--:B------:R-:W-:Y:S01]  /*5fc0*/  F2FP.F16.E4M3.UNPACK_B R5, R6.reuse ;  /* 0x00000006ff05723e */ /* 0x080fe200020006ff */
[----:B------:R-:W-:Y:S01]  /*5fd0*/  HADD2.F32 R101, -RZ, R0.H0_H0 ;  /* 0x20000000ff657230 */ /* 0x000fe20000004100 */
[----:B------:R-:W-:Y:S02]  /*5fe0*/  F2FP.F16.E4M3.UNPACK_B R6, R6.H1 ;  /* 0x00000006ff06723e */ /* 0x000fe400030006ff */
[----:B------:R-:W-:Y:S01]  /*5ff0*/  IADD3 R0, R110, R117, R13 ;  /* 0x000000756e007210 */ /* 0x000fe20007ffe00d */
[--C-:B------:R-:W-:Y:S01]  /*6000*/  HADD2.F32 R102, -RZ, R5.reuse.H0_H0 ;  /* 0x20000005ff667230 */ /* 0x100fe20000004100 */
[----:B------:R-:W-:Y:S01]  /*6010*/  F2FP.BF16.F32.PACK_AB R100, R15, R100 ;  /* 0x000000640f64723e */ /* 0x000fe200000010ff */
[----:B------:R-:W-:Y:S01]  /*6020*/  HADD2.F32 R21, -RZ, R5.H1_H1 ;  /* 0x30000005ff157230 */ /* 0x000fe20000004100 */
[----:B------:R-:W-:Y:S01]  /*6030*/  F2FP.F16.E4M3.UNPACK_B R5, R10 ;  /* 0x0000000aff05723e */ /* 0x000fe200020006ff */
[--C-:B------:R-:W-:Y:S01]  /*6040*/  HADD2.F32 R103, -RZ, R6.reuse.H0_H0 ;  /* 0x20000006ff677230 */ /* 0x100fe20000004100 */
[----:B------:R-:W-:Y:S01]  /*6050*/  F2FP.BF16.F32.PACK_AB R101, R14, R101 ;  /* 0x000000650e65723e */ /* 0x000fe200000010ff */
[----:B------:R-:W-:Y:S01]  /*6060*/  HADD2.F32 R20, -RZ, R6.H1_H1 ;  /* 0x30000006ff147230 */ /* 0x000fe20000004100 */
[----:B------:R-:W-:Y:S01]  /*6070*/  F2FP.BF16.F32.PACK_AB R102, R21, R102 ;  /* 0x000000661566723e */ /* 0x000fe200000010ff */
[----:B------:R-:W-:-:S02]  /*6080*/  IMAD.IADD R99, R3, 0x1, R0 ;  /* 0x0000000103637824 */ /* 0x000fc400078e0200 */
[--C-:B------:R-:W-:Y:S01]  /*6090*/  HADD2.F32 R93, -RZ, R5.reuse.H0_H0 ;  /* 0x20000005ff5d7230 */ /* 0x100fe20000004100 */
[----:B------:R-:W-:Y:S01]  /*60a0*/  F2FP.BF16.F32.PACK_AB R103, R20, R103 ;  /* 0x000000671467723e */ /* 0x000fe200000010ff */
[----:B------:R-:W-:Y:S01]  /*60b0*/  HADD2.F32 R94, -RZ, R5.H1_H1 ;  /* 0x30000005ff5e7230 */ /* 0x000fe20000004100 */
[----:B------:R-:W-:Y:S01]  /*60c0*/  LDS.U16 R0, [R99+0xc00] ;  /* 0x000c000063007984 */ /* 0x000fe20000000400 */
[----:B------:R-:W-:-:S03]  /*60d0*/  IMAD.IADD R120, R116, 0x1, R99 ;  /* 0x0000000174787824 */ /* 0x000fc600078e0263 */
        /* <DEDUP_REMOVED lines=9> */
[----:B------:R-:W-:Y:S01]  /*6170*/  R2UR UR6, R122 ;  /* 0x000000007a0672ca */ /* 0x000fe200000e0000 */
[----:B---3--:R-:W-:Y:S01]  /*6180*/  IMAD.IADD R99, R119, 0x1, R99 ;  /* 0x0000000177637824 */ /* 0x008fe200078e0263 */
[----:B------:R-:W-:Y:S02]  /*6190*/  R2UR UR7, R123 ;  /* 0x000000007b0772ca */ /* 0x000fe400000e0000 */
        /* <DEDUP_REMOVED lines=20> */
[----:B------:R-:W-:Y:S01]  /*62e0*/  F2FP.F16.E4M3.UNPACK_B R96, R10.H1 ;  /* 0x0000000aff60723e */ /* 0x000fe200030006ff */
[----:B------:R-:W-:Y:S02]  /*62f0*/  HADD2.F32 R10, -RZ, R21.H0_H0 ;  /* 0x20000015ff0a7230 */ /* 0x000fe40000004100 */
[--C-:B------:R-:W-:Y:S02]  /*6300*/  HADD2.F32 R97, -RZ, R95.reuse.H0_H0 ;  /* 0x2000005fff617230 */ /* 0x100fe40000004100 */
[----:B------:R-:W-:Y:S01]  /*6310*/  HGMMA.64x64x16.F32.BF16 R24, R100, gdesc[UR8], R24, gsb0 ;  /* 0x00e0000864187df0 */ /* 0x000fe20008001818 */
[----:B------:R-:W-:Y:S01]  /*6320*/  HADD2.F32 R98, -RZ, R95.H1_H1 ;  /* 0x3000005fff627230 */ /* 0x000fe20000004100 */
[----:B------:R-:W-:Y:S01]  /*6330*/  R2UR UR10, R122 ;  /* 0x000000007a0a72ca */ /* 0x000fe200000e0000 */
[----:B------:R-:W-:Y:S01]  /*6340*/  HADD2.F32 R95, -RZ, R96.H0_H0 ;  /* 0x20000060ff5f7230 */ /* 0x000fe20000004100 */
[----:B------:R-:W-:Y:S01]  /*6350*/  R2UR UR11, R123 ;  /* 0x000000007b0b72ca */ /* 0x000fe200000e0000 */
[----:B------:R-:W-:-:S02]  /*6360*/  HADD2.F32 R21, -RZ, R21.H1_H1 ;  /* 0x30000015ff157230 */ /* 0x000fc40000004100 */
[----:B------:R-:W-:Y:S02]  /*6370*/  HADD2.F32 R96, -RZ, R96.H1_H1 ;  /* 0x30000060ff607230 */ /* 0x000fe40000004100 */
[----:B------:R-:W-:Y:S02]  /*6380*/  VIADD R122, R4, 0x202 ;  /* 0x00000202047a7836 */ /* 0x000fe40000000000 */
[----:B------:R-:W-:Y:S01]  /*6390*/  IMAD.MOV.U32 R123, RZ, RZ, 0x40000040 ;  /* 0x40000040ff7b7424 */ /* 0x000fe200078e00ff */
        /* <DEDUP_REMOVED lines=28> */
[----:B-1----:R-:W-:Y:S01]  /*6560*/  PRMT R6, R7, 0x5410, R6 ;  /* 0x0000541007067816 */ /* 0x002fe20000000006 */
[----:B------:R-:W-:-:S03]  /*6570*/  HADD2.F32 R15, -RZ, R5.H1_H1 ;  /* 0x30000005ff0f7230 */ /* 0x000fc60000004100 */
[-C--:B------:R-:W-:Y:S02]  /*6580*/  F2FP.F16.E4M3.UNPACK_B R7, R6.reuse ;  /* 0x00000006ff07723e */ /* 0x080fe400020006ff */
[----:B------:R-:W-:Y:S02]  /*6590*/  F2FP.F16.E4M3.UNPACK_B R6, R6.H1 ;  /* 0x00000006ff06723e */ /* 0x000fe400030006ff */
[----:B--2---:R-:W-:-:S03]  /*65a0*/  PRMT R9, R12, 0x5410, R9 ;  /* 0x000054100c097816 */ /* 0x004fc60000000009 */
[----:B------:R-:W-:Y:S01]  /*65b0*/  HADD2.F32 R20, -RZ, R6.H1_H1 ;  /* 0x30000006ff147230 */ /* 0x000fe20000004100 */
[----:B----4-:R-:W-:Y:S01]  /*65c0*/  PRMT R11, R14, 0x5410, R11 ;  /* 0x000054100e0b7816 */ /* 0x010fe2000000000b */
[----:B------:R-:W-:Y:S01]  /*65d0*/  HADD2.F32 R14, -RZ, R0.H1_H1 ;  /* 0x30000000ff0e7230 */ /* 0x000fe20000004100 */
[----:B------:R-:W-:Y:S01]  /*65e0*/  F2FP.F16.E4M3.UNPACK_B R92, R9.H1 ;  /* 0x00000009ff5c723e */ /* 0x000fe200030006ff */
        /* <DEDUP_REMOVED lines=44> */
[----:B------:R-:W-:Y:S02]  /*68b0*/  IMAD.MOV.U32 R7, RZ, RZ, 0x40000040 ;  /* 0x40000040ff077424 */ /* 0x000fe400078e00ff */
[----:B------:R-:W-:Y:S01]  /*68c0*/  HADD2.F32 R14, -RZ, R0.H1_H1 ;  /* 0x30000000ff0e7230 */ /* 0x000fe20000004100 */
[----:B--2---:R-:W-:Y:S01]  /*68d0*/  PRMT R10, R13, 0x5410, R10 ;  /* 0x000054100d0a7816 */ /* 0x004fe2000000000a */
[----:B------:R-:W-:Y:S01]  /*68e0*/  HADD2.F32 R13, -RZ, R5.H1_H1 ;  /* 0x30000005ff0d7230 */ /* 0x000fe20000004100 */
[----:B------:R-:W-:-:S02]  /*68f0*/  R2UR UR7, R7 ;  /* 0x00000000070772ca */ /* 0x000fc400000e0000 */
[----:B---3--:R-:W-:Y:S01]  /*6900*/  PRMT R9, R12, 0x5410, R9 ;  /* 0x000054100c097816 */ /* 0x008fe20000000009 */
[----:B------:R-:W-:Y:S02]  /*6910*/  WARPGROUP.DEPBAR.LE gsb0, 0x0 ;  /* 0x00008000000079c5 */ /* 0x000fe40000010000 */
[----:B------:R-:W-:Y:S02]  /*6920*/  F2FP.BF16.F32.PACK_AB R100, R94, R93 ;  /* 0x0000005d5e64723e */ /* 0x000fe400000010ff */
[----:B------:R-:W-:Y:S02]  /*6930*/  F2FP.BF16.F32.PACK_AB R101, R92, R11 ;  /* 0x0000000b5c65723e */ /* 0x000fe400000010ff */
[----:B------:R-:W-:Y:S02]  /*6940*/  F2FP.BF16.F32.PACK_AB R102, R98, R97 ;  /* 0x000000616266723e */ /* 0x000fe400000010ff */
        /* <DEDUP_REMOVED lines=35> */
[----:B------:R-:W0:Y:S01]  /*6b80*/  LDS.U16 R0, [R120+0xc00] ;  /* 0x000c000078007984 */ /* 0x000e220000000400 */
[----:B------:R-:W-:-:S03]  /*6b90*/  VIADD R4, R4, 0x206 ;  /* 0x0000020604047836 */ /* 0x000fc60000000000 */
[----:B------:R-:W1:Y:S04]  /*6ba0*/  LDS.U16 R6, [R120+0xc08] ;  /* 0x000c080078067984 */ /* 0x000e680000000400 */
[----:B------:R-:W-:Y:S04]  /*6bb0*/  LDS.U16 R9, [R120+0x4c00] ;  /* 0x004c000078097984 */ /* 0x000fe80000000400 */
[----:B------:R-:W2:Y:S04]  /*6bc0*/  LDS.U16 R10, [R120+0x4800] ;  /* 0x00480000780a7984 */ /* 0x000ea80000000400 */
[----:B------:R-:W3:Y:S01]  /*6bd0*/  LDS.U16 R12, [R120+0x4808] ;  /* 0x00480800780c7984 */ /* 0x000ee20000000400 */
[----:B------:R-:W-:-:S06]  /*6be0*/  WARPGROUP.ARRIVE ;  /* 0x00000000000079c5 */ /* 0x000fcc0000000000 */
[----:B------:R-:W-:Y:S01]  /*6bf0*/  HGMMA.64x64x16.F32.BF16 R56, R100, gdesc[UR4], R56, gsb0 ;  /* 0x00e0000464387df0 */ /* 0x000fe20008001838 */
[----:B------:R-:W-:Y:S02]  /*6c00*/  R2UR UR6, R4 ;  /* 0x00000000040672ca */ /* 0x000fe400000e0000 */
[----:B0-----:R-:W-:-:S04]  /*6c10*/  PRMT R0, R5, 0x5410, R0 ;  /* 0x0000541005007816 */ /* 0x001fc80000000000 */
[-C--:B------:R-:W-:Y:S02]  /*6c20*/  F2FP.F16.E4M3.UNPACK_B R5, R0.reuse ;  /* 0x00000000ff05723e */ /* 0x080fe400020006ff */
[----:B-1----:R-:W-:Y:S02]  /*6c30*/  PRMT R6, R7, 0x5410, R6 ;  /* 0x0000541007067816 */ /* 0x002fe40000000006 */
[----:B------:R-:W-:Y:S01]  /*6c40*/  F2FP.F16.E4M3.UNPACK_B R0, R0.H1 ;  /* 0x00000000ff00723e */ /* 0x000fe200030006ff */
[----:B------:R-:W-:Y:S01]  /*6c50*/  HADD2.F32 R7, -RZ, R5.H1_H1 ;  /* 0x30000005ff077230 */ /* 0x000fe20000004100 */
[----:B--2---:R-:W-:Y:S02]  /*6c60*/  PRMT R9, R10, 0x5410, R9 ;  /* 0x000054100a097816 */ /* 0x004fe40000000009 */
[----:B---3--:R-:W-:Y:S02]  /*6c70*/  PRMT R11, R12, 0x5410, R11 ;  /* 0x000054100c0b7816 */ /* 0x008fe4000000000b */
[----:B------:R-:W-:-:S02]  /*6c80*/  F2FP.F16.E4M3.UNPACK_B R10, R9 ;  /* 0x00000009ff0a723e */ /* 0x000fc400020006ff */
[----:B------:R-:W-:Y:S02]  /*6c90*/  F2FP.F16.E4M3.UNPACK_B R14, R11 ;  /* 0x0000000bff0e723e */ /* 0x000fe400020006ff */
[----:B------:R-:W-:Y:S01]  /*6ca0*/  F2FP.F16.E4M3.UNPACK_B R9, R9.H1 ;  /* 0x00000009ff09723e */ /* 0x000fe200030006ff */
[--C-:B------:R-:W-:Y:S01]  /*6cb0*/  HADD2.F32 R12, -RZ, R10.reuse.H0_H0 ;  /* 0x2000000aff0c7230 */ /* 0x100fe20000004100 */
[----:B------:R-:W-:Y:S01]  /*6cc0*/  F2FP.F16.E4M3.UNPACK_B R11, R11.H1 ;  /* 0x0000000bff0b723e */ /* 0x000fe200030006ff */
[----:B------:R-:W-:Y:S02]  /*6cd0*/  HADD2.F32 R15, -RZ, R10.H1_H1 ;  /* 0x3000000aff0f7230 */ /* 0x000fe40000004100 */
[--C-:B------:R-:W-:Y:S02]  /*6ce0*/  HADD2.F32 R10, -RZ, R9.reuse.H0_H0 ;  /* 0x20000009ff0a7230 */ /* 0x100fe40000004100 */
[----:B------:R-:W-:Y:S01]  /*6cf0*/  HADD2.F32 R9, -RZ, R9.H1_H1 ;  /* 0x30000009ff097230 */ /* 0x000fe20000004100 */
[----:B------:R-:W-:-:S02]  /*6d00*/  WARPGROUP.DEPBAR.LE gsb0, 0x0 ;  /* 0x00008000000079c5 */ /* 0x000fc40000010000 */
[----:B------:R-:W-:Y:S02]  /*6d10*/  F2FP.BF16.F32.PACK_AB R100, R92, R21 ;  /* 0x000000155c64723e */ /* 0x000fe400000010ff */
[----:B------:R-:W-:Y:S02]  /*6d20*/  F2FP.BF16.F32.PACK_AB R101, R94, R93 ;  /* 0x0000005d5e65723e */ /* 0x000fe400000010ff */
[----:B------:R-:W-:Y:S02]  /*6d30*/  F2FP.BF16.F32.PACK_AB R102, R96, R95 ;  /* 0x0000005f6066723e */ /* 0x000fe400000010ff */
[----:B------:R-:W-:-:S04]  /*6d40*/  F2FP.BF16.F32.PACK_AB R103, R98, R97 ;  /* 0x000000616267723e */ /* 0x000fc800000010ff */
[----:B------:R-:W-:-:S06]  /*6d50*/  WARPGROUP.ARRIVE ;  /* 0x00000000000079c5 */ /* 0x000fcc0000000000 */
[----:B------:R-:W-:Y:S01]  /*6d60*/  HGMMA.64x64x16.F32.BF16 R24, R100, gdesc[UR8], R24, gsb0 ;  /* 0x00e0000864187df0 */ /* 0x000fe20008001818 */
[----:B------:R-:W-:Y:S01]  /*6d70*/  R2UR UR10, R4 ;  /* 0x00000000040a72ca */ /* 0x000fe200000e0000 */
[----:B------:R-:W-:Y:S01]  /*6d80*/  HADD2.F32 R4, -RZ, R14.H0_H0 ;  /* 0x2000000eff047230 */ /* 0x000fe20000004100 */
[----:B------:R-:W-:Y:S02]  /*6d90*/  WARPGROUP.DEPBAR.LE gsb0, 0x0 ;  /* 0x00008000000079c5 */ /* 0x000fe40000010000 */
[----:B------:R-:W-:Y:S01]  /*6da0*/  HADD2.F32 R100, -RZ, R5.H0_H0 ;  /* 0x20000005ff647230 */ /* 0x000fe20000004100 */
[-C--:B------:R-:W-:Y:S01]  /*6db0*/  F2FP.F16.E4M3.UNPACK_B R5, R6.reuse ;  /* 0x00000006ff05723e */ /* 0x080fe200020006ff */
[--C-:B------:R-:W-:Y:S01]  /*6dc0*/  HADD2.F32 R101, -RZ, R0.reuse.H0_H0 ;  /* 0x20000000ff657230 */ /* 0x100fe20000004100 */
[----:B------:R-:W-:Y:S01]  /*6dd0*/  F2FP.F16.E4M3.UNPACK_B R6, R6.H1 ;  /* 0x00000006ff06723e */ /* 0x000fe200030006ff */
[----:B------:R-:W-:Y:S01]  /*6de0*/  HADD2.F32 R0, -RZ, R0.H1_H1 ;  /* 0x30000000ff007230 */ /* 0x000fe20000004100 */
[----:B------:R-:W-:Y:S01]  /*6df0*/  F2FP.BF16.F32.PACK_AB R100, R7, R100 ;  /* 0x000000640764723e */ /* 0x000fe200000010ff */
[----:B------:R-:W-:-:S02]  /*6e00*/  HADD2.F32 R102, -RZ, R5.H0_H0 ;  /* 0x20000005ff667230 */ /* 0x000fc40000004100 */
[----:B------:R-:W-:Y:S01]  /*6e10*/  HADD2.F32 R13, -RZ, R5.H1_H1 ;  /* 0x30000005ff0d7230 */ /* 0x000fe20000004100 */
[----:B------:R-:W-:Y:S01]  /*6e20*/  F2FP.BF16.F32.PACK_AB R101, R0, R101 ;  /* 0x000000650065723e */ /* 0x000fe200000010ff */
[----:B------:R-:W-:Y:S02]  /*6e30*/  IMAD.MOV.U32 R5, RZ, RZ, 0x40000040 ;  /* 0x40000040ff057424 */ /* 0x000fe400078e00ff */
[--C-:B------:R-:W-:Y:S01]  /*6e40*/  HADD2.F32 R103, -RZ, R6.reuse.H0_H0 ;  /* 0x20000006ff677230 */ /* 0x100fe20000004100 */
[----:B------:R-:W-:Y:S01]  /*6e50*/  F2FP.BF16.F32.PACK_AB R102, R13, R102 ;  /* 0x000000660d66723e */ /* 0x000fe200000010ff */
[----:B------:R-:W-:Y:S01]  /*6e60*/  HADD2.F32 R6, -RZ, R6.H1_H1 ;  /* 0x30000006ff067230 */ /* 0x000fe20000004100 */
[C---:B------:R-:W-:Y:S02]  /*6e70*/  R2UR UR7, R5.reuse ;  /* 0x00000000050772ca */ /* 0x040fe400000e0000 */
        /* <DEDUP_REMOVED lines=17> */
.L_x_34:
[----:B------:R-:W-:Y:S01]  /*6f90*/  IMAD R3, R8, 0x8, R3 ;  /* 0x0000000808037824 */ /* 0x000fe200078e0203 */
[----:B------:R-:W-:-:S03]  /*6fa0*/  ISETP.GT.U32.AND P1, PT, R18, 0x1, PT ;  /* 0x000000011200780c */ /* 0x000fc60003f24070 */
[----:B------:R-:W-:-:S05]  /*6fb0*/  VIADD R3, R3, 0x20 ;  /* 0x0000002003037836 */ /* 0x000fca0000000000 */
[----:B------:R-:W-:-:S04]  /*6fc0*/  PRMT R3, RZ, 0x654, R3 ;  /* 0x00000654ff037816 */ /* 0x000fc80000000003 */
[----:B------:R0:W-:Y:S01]  /*6fd0*/  SYNCS.ARRIVE.TRANS64.RED.A1T0 RZ, [R3+URZ], RZ ;  /* 0x000000ff03ff79a7 */ /* 0x0001e2000810043f */
[----:B------:R-:W-:Y:S05]  /*6fe0*/  @P1 BRA `(.L_x_24) ;  /* 0x0000000000041947 */ /* 0x000fea0003800000 */
[----:B------:R-:W-:Y:S01]  /*6ff0*/  BPT.TRAP 0x1 ;  /* 0x000000040000795c */ /* 0x000fe20000300000 */
.L_x_24:
[----:B------:R-:W-:Y:S05]  /*7000*/  @!P0 BRA `(.L_x_35) ;  /* 0x0000000000048947 */ /* 0x000fea0003800000 */
[----:B------:R-:W-:Y:S01]  /*7010*/  BPT.TRAP 0x1 ;  /* 0x000000040000795c */ /* 0x000fe20000300000 */
.L_x_35:
[----:B------:R-:W1:Y:S01]  /*7020*/  S2UR UR6, SR_CgaCtaId ;  /* 0x00000000000679c3 */ /* 0x000e620000008800 */
[----:B------:R-:W-:Y:S01]  /*7030*/  UIADD3 UR4, UR45, UR41, URZ ;  /* 0x000000292d047290 */ /* 0x000fe2000fffe03f */
[----:B------:R-:W-:Y:S01]  /*7040*/  ISETP.GT.U32.AND P0, PT, R18, 0x1, PT ;  /* 0x000000011200780c */ /* 0x000fe20003f04070 */
[----:B------:R-:W-:Y:S02]  /*7050*/  UMOV UR5, 0x400 ;  /* 0x0000040000057882 */ /* 0x000fe40000000000 */
[----:B------:R-:W-:-:S04]  /*7060*/  USHF.L.U32 UR4, UR4, 0x3, URZ ;  /* 0x0000000304047899 */ /* 0x000fc8000800063f */
[----:B------:R-:W-:Y:S02]  /*7070*/  ULOP3.LUT UR4, UR4, 0x18, URZ, 0xc0, !UPT ;  /* 0x0000001804047892 */ /* 0x000fe4000f8ec03f */
[----:B-1----:R-:W-:-:S04]  /*7080*/  ULEA UR5, UR6, UR5, 0x18 ;  /* 0x0000000506057291 */ /* 0x002fc8000f8ec03f */
[----:B------:R-:W-:-:S04]  /*7090*/  UIADD3 UR4, UR5, 0x20, UR4 ;  /* 0x0000002005047890 */ /* 0x000fc8000fffe004 */
[----:B------:R-:W-:-:S09]  /*70a0*/  UPRMT UR4, URZ, 0x654, UR4 ;  /* 0x000006543f047896 */ /* 0x000fd20008000004 */
[----:B------:R-:W-:Y:S01]  /*70b0*/  SYNCS.ARRIVE.TRANS64.RED.A1T0 RZ, [UR4], RZ ;  /* 0x000000ffffff79a7 */ /* 0x000fe20008100404 */
[----:B------:R-:W-:Y:S05]  /*70c0*/  @P0 BRA `(.L_x_36) ;  /* 0x0000000000040947 */ /* 0x000fea0003800000 */
[----:B------:R-:W-:Y:S01]  /*70d0*/  BPT.TRAP 0x1 ;  /* 0x000000040000795c */ /* 0x000fe20000300000 */
.L_x_36:
[----:B------:R-:W-:Y:S01]  /*70e0*/  SHF.R.S32.HI R9, RZ, 0x1f, R23 ;  /* 0x0000001fff097819 */ /* 0x000fe20000011417 */
[----:B------:R-:W-:Y:S01]  /*70f0*/  ULDC.64 UR4, c[0x0][0x7d0] ;  /* 0x0001f40000047ab9 */ /* 0x000fe20000000a00 */
[----:B------:R-:W-:Y:S01]  /*7100*/  IMAD.SHL.U32 R22, R22, 0x40, RZ ;  /* 0x0000004016167824 */ /* 0x000fe200078e00ff */
[----:B------:R-:W-:Y:S01]  /*7110*/  ULDC UR6, c[0x0][0x288] ;  /* 0x0000a20000067ab9 */ /* 0x000fe20000000800 */
[----:B------:R-:W-:-:S03]  /*7120*/  IMAD.WIDE R96, R88, 0x100, R90 ;  /* 0x0000010058607825 */ /* 0x000fc600078e025a */
[C---:B------:R-:W-:Y:S01]  /*7130*/  LOP3.LUT R10, R22.reuse, R112, RZ, 0xfc, !PT ;  /* 0x00000070160a7212 */ /* 0x040fe200078efcff */
[----:B------:R-:W-:Y:S01]  /*7140*/  IMAD R0, R9, UR4, RZ ;  /* 0x0000000409007c24 */ /* 0x000fe2000f8e02ff */
[----:B------:R-:W-:Y:S01]  /*7150*/  ISETP.GE.AND P0, PT, R22, UR6, PT ;  /* 0x0000000616007c0c */ /* 0x000fe2000bf06270 */
[----:B------:R-:W-:Y:S01]  /*7160*/  ULDC UR6, c[0x0][0x284] ;  /* 0x0000a10000067ab9 */ /* 0x000fe20000000800 */
[----:B------:R-:W-:Y:S01]  /*7170*/  SHF.R.S32.HI R11, RZ, 0x1f, R10 ;  /* 0x0000001fff0b7819 */ /* 0x000fe2000001140a */
[C---:B0-----:R-:W-:Y:S02]  /*7180*/  IMAD R3, R23.reuse, UR5, R0 ;  /* 0x0000000517037c24 */ /* 0x041fe4000f8e0200 */
[----:B------:R-:W-:Y:S02]  /*7190*/  IMAD.SHL.U32 R0, R88, 0x100, RZ ;  /* 0x0000010058007824 */ /* 0x000fe400078e00ff */
[----:B------:R-:W-:Y:S01]  /*71a0*/  IMAD.WIDE.U32 R4, R23, UR4, R10 ;  /* 0x0000000417047c25 */ /* 0x000fe2000f8e000a */
[----:B------:R-:W-:-:S02]  /*71b0*/  ULDC.64 UR4, c[0x0][0x7c8] ;  /* 0x0001f20000047ab9 */ /* 0x000fc40000000a00 */
[----:B------:R-:W-:Y:S01]  /*71c0*/  ISETP.GE.OR P0, PT, R0, UR6, P0 ;  /* 0x0000000600007c0c */ /* 0x000fe20008706670 */
[----:B------:R-:W-:Y:S02]  /*71d0*/  IMAD R7, R97, UR4, RZ ;  /* 0x0000000461077c24 */ /* 0x000fe4000f8e02ff */
[----:B------:R-:W-:Y:S02]  /*71e0*/  IMAD.IADD R5, R5, 0x1, R3 ;  /* 0x0000000105057824 */ /* 0x000fe400078e0203 */
[C---:B------:R-:W-:Y:S02]  /*71f0*/  IMAD R7, R96.reuse, UR5, R7 ;  /* 0x0000000560077c24 */ /* 0x040fe4000f8e0207 */
[----:B------:R-:W-:-:S04]  /*7200*/  IMAD.WIDE.U32 R98, R96, UR4, R4 ;  /* 0x0000000460627c25 */ /* 0x000fc8000f8e0004 */
[----:B------:R-:W-:Y:S02]  /*7210*/  IMAD.MOV.U32 R88, RZ, RZ, -0x1 ;  /* 0xffffffffff587424 */ /* 0x000fe400078e00ff */
[----:B------:R-:W-:Y:S05]  /*7220*/  @P0 BRA `(.L_x_37) ;  /* 0x0000004800300947 */ /* 0x000fea0003800000 */
[----:B-----5:R-:W-:Y:S01]  /*7230*/  FSETP.NEU.AND P1, PT, R89, RZ, PT ;  /* 0x000000ff5900720b */ /* 0x020fe20003f2d000 */
[----:B------:R-:W-:Y:S01]  /*7240*/  IMAD.IADD R3, R111, 0x1, -R22 ;  /* 0x000000016f037824 */ /* 0x000fe200078e0a16 */
[----:B------:R-:W-:Y:S01]  /*7250*/  BSSY B0, `(.L_x_37) ;  /* 0x0000489000007945 */ /* 0x000fe20003800000 */
[----:B------:R-:W-:Y:S02]  /*7260*/  IMAD.IADD R0, R113, 0x1, -R0 ;  /* 0x0000000171007824 */ /* 0x000fe400078e0a00 */
[----:B------:R-:W-:Y:S01]  /*7270*/  IMAD.IADD R101, R99, 0x1, R7 ;  /* 0x0000000163657824 */ /* 0x000fe200078e0207 */
[----:B------:R-:W-:-:S04]  /*7280*/  ISETP.GT.AND P6, PT, R3, RZ, PT ;  /* 0x000000ff0300720c */ /* 0x000fc80003fc4270 */
[----:B------:R-:W-:-:S03]  /*7290*/  ISETP.GT.AND P0, PT, R0, RZ, P6 ;  /* 0x000000ff0000720c */ /* 0x000fc60003704270 */
[----:B------:R-:W-:Y:S10]  /*72a0*/  @!P1 BRA `(.L_x_38) ;  /* 0x0000003000c89947 */ /* 0x000ff40003800000 */
[----:B------:R-:W0:Y:S01]  /*72b0*/  LDC.64 R14, c[0x0][0x7b8] ;  /* 0x0001ee00ff0e7b82 */ /* 0x000e220000000a00 */
[----:B------:R-:W-:-:S07]  /*72c0*/  ULDC.64 UR4, c[0x0][0x7c0] ;  /* 0x0001f00000047ab9 */ /* 0x000fce0000000a00 */
[----:B------:R-:W1:Y:S08]  /*72d0*/  LDC.64 R6, c[0x0][0x7b0] ;  /* 0x0001ec00ff067b82 */ /* 0x000e700000000a00 */
[----:B------:R-:W2:Y:S01]  /*72e0*/  LDC.64 R12, c[0x0][0x7a8] ;  /* 0x0001ea00ff0c7b82 */ /* 0x000ea20000000a00 */
[-C--:B0-----:R-:W-:Y:S02]  /*72f0*/  IMAD R4, R9, R14.reuse, RZ ;  /* 0x0000000e09047224 */ /* 0x081fe400078e02ff */
[----:B------:R-:W-:-:S04]  /*7300*/  IMAD.WIDE.U32 R20, R23, R14, R10 ;  /* 0x0000000e17147225 */ /* 0x000fc800078e000a */
[----:B------:R-:W-:Y:S02]  /*7310*/  IMAD R121, R23, R15, R4 ;  /* 0x0000000f17797224 */ /* 0x000fe400078e0204 */
[-C--:B-1----:R-:W-:Y:S02]  /*7320*/  IMAD R4, R97, R6.reuse, RZ ;  /* 0x0000000661047224 */ /* 0x082fe400078e02ff */
[----:B------:R-:W-:Y:S02]  /*7330*/  IMAD.IADD R93, R21, 0x1, R121 ;  /* 0x00000001155d7824 */ /* 0x000fe400078e0279 */
[----:B------:R-:W-:Y:S02]  /*7340*/  IMAD.MOV.U32 R92, RZ, RZ, R20 ;  /* 0x000000ffff5c7224 */ /* 0x000fe400078e0014 */
[C---:B------:R-:W-:Y:S02]  /*7350*/  IMAD R99, R96.reuse, R7, R4 ;  /* 0x0000000760637224 */ /* 0x040fe400078e0204 */
[----:B------:R-:W-:-:S04]  /*7360*/  IMAD.WIDE.U32 R4, R96, R6, R92 ;  /* 0x0000000660047225 */ /* 0x000fc800078e005c */
[----:B------:R-:W-:Y:S01]  /*7370*/  IMAD.IADD R5, R5, 0x1, R99 ;  /* 0x0000000105057824 */ /* 0x000fe200078e0263 */
[----:B--2---:R-:W-:-:S04]  /*7380*/  LEA R8, P1, R4, R12, 0x1 ;  /* 0x0000000c04087211 */ /* 0x004fc800078208ff */
[----:B------:R-:W-:-:S05]  /*7390*/  LEA.HI.X R9, R4, R13, R5, 0x1, P1 ;  /* 0x0000000d04097211 */ /* 0x000fca00008f0c05 */
[----:B------:R0:W2:Y:S01]  /*73a0*/  @P0 LDG.E.LTC128B.U16 R15, desc[UR36][R8.64] ;  /* 0x00000024080f0981 */ /* 0x0000a2000c1e1520 */
[----:B------:R-:W-:Y:S01]  /*73b0*/  LEA R94, P1, R98, UR4, 0x1 ;  /* 0x00000004625e7c11 */ /* 0x000fe2000f8208ff */
[----:B------:R-:W-:Y:S01]  /*73c0*/  IMAD.WIDE.U32 R4, R96, R6, R10 ;  /* 0x0000000660047225 */ /* 0x000fe200078e000a */
[----:B------:R-:W-:Y:S01]  /*73d0*/  ISETP.GT.AND P4, PT, R3, 0x1, PT ;  /* 0x000000010300780c */ /* 0x000fe20003f84270 */
[----:B------:R-:W-:Y:S02]  /*73e0*/  BSSY B1, `(.L_x_39) ;  /* 0x0000012000017945 */ /* 0x000fe40003800000 */
[----:B------:R-:W-:Y:S01]  /*73f0*/  IMAD.IADD R5, R99, 0x1, R5 ;  /* 0x0000000163057824 */ /* 0x000fe200078e0205 */
[----:B------:R-:W-:Y:S01]  /*7400*/  P2R R122, PR, RZ, 0x10 ;  /* 0x00000010ff7a7803 */ /* 0x000fe20000000000 */
[----:B------:R-:W-:Y:S02]  /*7410*/  IMAD.SHL.U32 R100, R6, 0x8, RZ ;  /* 0x0000000806647824 */ /* 0x000fe400078e00ff */
[----:B------:R-:W-:-:S04]  /*7420*/  IMAD.WIDE.U32 R4, R23, R14, R4 ;  /* 0x0000000e17047225 */ /* 0x000fc800078e0004 */
[----:B------:R-:W-:Y:S01]  /*7430*/  IMAD.IADD R5, R121, 0x1, R5 ;  /* 0x0000000179057824 */ /* 0x000fe200078e0205 */
[----:B0-----:R-:W-:-:S04]  /*7440*/  LEA R8, P2, R4, R12, 0x1 ;  /* 0x0000000c04087211 */ /* 0x001fc800078408ff */
[----:B------:R-:W-:Y:S01]  /*7450*/  LEA.HI.X R9, R4, R13, R5, 0x1, P2 ;  /* 0x0000000d04097211 */ /* 0x000fe200010f0c05 */
[----:B--2---:R-:W-:-:S04]  /*7460*/  IMAD.U32 R22, R15, 0x10000, RZ ;  /* 0x000100000f167824 */ /* 0x004fc800078e00ff */
[----:B------:R-:W-:-:S04]  /*7470*/  FMUL R95, R22, R89 ;  /* 0x00000059165f7220 */ /* 0x000fc80000400000 */
[----:B------:R-:W-:Y:S01]  /*7480*/  FFMA R56, R56, R104, R95 ;  /* 0x0000006838387223 */ /* 0x000fe2000000005f */
[----:B------:R-:W-:Y:S02]  /*7490*/  LEA.HI.X R95, R98, UR5, R101, 0x1, P1 ;  /* 0x00000005625f7c11 */ /* 0x000fe400088f0c65 */
[----:B------:R-:W-:Y:S02]  /*74a0*/  ISETP.GT.AND P1, PT, R0, RZ, P4 ;  /* 0x000000ff0000720c */ /* 0x000fe40002724270 */
[----:B------:R-:W-:Y:S02]  /*74b0*/  F2FP.BF16.F32.PACK_AB R56, RZ, R56 ;  /* 0x00000038ff38723e */ /* 0x000fe400000010ff */
[----:B------:R-:W-:-:S03]  /*74c0*/  SHF.L.U64.HI R101, R6, 0x3, R7 ;  /* 0x0000000306657819 */ /* 0x000fc60000010207 */
[----:B------:R0:W-:Y:S06]  /*74d0*/  @P0 STG.E.U16 desc[UR36][R94.64], R56 ;  /* 0x000000385e000986 */ /* 0x0001ec000c101524 */
[----:B------:R-:W-:Y:S05]  /*74e0*/  @!P1 BRA `(.L_x_40) ;  /* 0x0000000000049947 */ /* 0x000fea0003800000 */
[----:B------:R1:W5:Y:S02]  /*74f0*/  LDG.E.LTC128B.U16 R15, desc[UR36][R8.64+0x2] ;  /* 0x00000224080f7981 */ /* 0x000364000c1e1520 */
.L_x_40:
[----:B------:R-:W-:Y:S05]  /*7500*/  BSYNC B1 ;  /* 0x0000000000017941 */ /* 0x000fea0003800000 */
.L_x_39:
[C---:B-----5:R-:W-:Y:S01]  /*7510*/  IMAD.U32 R4, R15.reuse, 0x10000, RZ ;  /* 0x000100000f047824 */ /* 0x060fe200078e00ff */
[----:B------:R-:W-:Y:S01]  /*7520*/  ISETP.GT.AND P0, PT, R0, 0x8, P6 ;  /* 0x000000080000780c */ /* 0x000fe20003704270 */
[----:B------:R-:W-:Y:S01]  /*7530*/  IMAD.WIDE.U32 R102, R96, R6, R100 ;  /* 0x0000000660667225 */ /* 0x000fe200078e0064 */
[----:B------:R-:W-:-:S03]  /*7540*/  PRMT R120, R15, 0x7610, R120 ;  /* 0x000076100f787816 */ /* 0x000fc60000000078 */
[----:B------:R-:W-:Y:S01]  /*7550*/  FMUL R4, R4, R89 ;  /* 0x0000005904047220 */ /* 0x000fe20000400000 */
[----:B------:R-:W-:Y:S01]  /*7560*/  IMAD.IADD R99, R99, 0x1, R103 ;  /* 0x0000000163637824 */ /* 0x000fe200078e0267 */
[----:B------:R-:W-:Y:S02]  /*7570*/  IADD3 R5, P2, R20, R102, RZ ;  /* 0x0000006614057210 */ /* 0x000fe40007f5e0ff */
[----:B------:R-:W-:Y:S01]  /*7580*/  FFMA R57, R57, R104, R4 ;  /* 0x0000006839397223 */ /* 0x000fe20000000004 */
[----:B0-----:R-:W-:Y:S02]  /*7590*/  @P1 IMAD.MOV.U32 R56, RZ, RZ, R94 ;  /* 0x000000ffff381224 */ /* 0x001fe400078e005e */
[----:B------:R-:W-:Y:S02]  /*75a0*/  IMAD.X R22, R99, 0x1, R93, P2 ;  /* 0x0000000163167824 */ /* 0x000fe400010e065d */
[----:B------:R-:W-:Y:S02]  /*75b0*/  F2FP.BF16.F32.PACK_AB R57, RZ, R57 ;  /* 0x00000039ff39723e */ /* 0x000fe400000010ff */
[----:B------:R-:W-:-:S02]  /*75c0*/  LEA R4, P2, R5, R12, 0x1 ;  /* 0x0000000c05047211 */ /* 0x000fc400078408ff */
[----:B------:R-:W-:Y:S01]  /*75d0*/  PRMT R103, R57, 0x7610, R103 ;  /* 0x0000761039677816 */ /* 0x000fe20000000067 */
[----:B------:R-:W-:Y:S01]  /*75e0*/  @P1 IMAD.MOV.U32 R57, RZ, RZ, R95 ;  /* 0x000000ffff391224 */ /* 0x000fe200078e005f */
[----:B------:R-:W-:-:S04]  /*75f0*/  LEA.HI.X R5, R5, R13, R22, 0x1, P2 ;  /* 0x0000000d05057211 */ /* 0x000fc800010f0c16 */
[----:B------:R0:W-:Y:S04]  /*7600*/  @P1 STG.E.U16 desc[UR36][R56.64+0x2], R103 ;  /* 0x0000026738001986 */ /* 0x0001e8000c101524 */
[----:B------:R-:W2:Y:S01]  /*7610*/  @P0 LDG.E.LTC128B.U16 R120, desc[UR36][R4.64] ;  /* 0x0000002404780981 */ /* 0x000ea2000c1e1520 */
[C---:B------:R-:W-:Y:S01]  /*7620*/  IMAD.SHL.U32 R123, R105.reuse, 0x2, RZ ;  /* 0x00000002697b7824 */ /* 0x040fe200078e00ff */
[----:B------:R-:W-:Y:S01]  /*7630*/  IADD3 R102, P1, R10, R102, RZ ;  /* 0x000000660a667210 */ /* 0x000fe20007f3e0ff */
[----:B------:R-:W-:Y:S01]  /*7640*/  BSSY B1, `(.L_x_41) ;  /* 0x0000011000017945 */ /* 0x000fe20003800000 */
[----:B------:R-:W-:Y:S02]  /*7650*/  SHF.L.U64.HI R125, R105, 0x1, R108 ;  /* 0x00000001697d7819 */ /* 0x000fe4000001026c */
[----:B------:R-:W-:Y:S01]  /*7660*/  IADD3 R98, P2, R123, R94, RZ ;  /* 0x0000005e7b627210 */ /* 0x000fe20007f5e0ff */
[----:B0-----:R-:W-:Y:S01]  /*7670*/  IMAD.X R103, R11, 0x1, R99, P1 ;  /* 0x000000010b677824 */ /* 0x001fe200008e0663 */
[----:B------:R-:W-:-:S03]  /*7680*/  ISETP.GT.AND P1, PT, R0, 0x8, P4 ;  /* 0x000000080000780c */ /* 0x000fc60002724270 */
[----:B------:R-:W-:Y:S02]  /*7690*/  IMAD.X R99, R125, 0x1, R95, P2 ;  /* 0x000000017d637824 */ /* 0x000fe400010e065f */
[----:B------:R-:W-:-:S03]  /*76a0*/  IMAD.WIDE.U32 R102, R23, R14, R102 ;  /* 0x0000000e17667225 */ /* 0x000fc600078e0066 */
[----:B------:R-:W-:Y:S01]  /*76b0*/  LEA R56, P3, R102, R12, 0x1 ;  /* 0x0000000c66387211 */ /* 0x000fe200078608ff */
[----:B--2---:R-:W-:-:S04]  /*76c0*/  IMAD.U32 R22, R120, 0x10000, RZ ;  /* 0x0001000078167824 */ /* 0x004fc800078e00ff */
[----:B------:R-:W-:Y:S01]  /*76d0*/  FMUL R15, R22, R89 ;  /* 0x00000059160f7220 */ /* 0x000fe20000400000 */
[----:B------:R-:W-:-:S03]  /*76e0*/  IMAD.IADD R22, R121, 0x1, R103 ;  /* 0x0000000179167824 */ /* 0x000fc600078e0267 */
[----:B------:R-:W-:Y:S02]  /*76f0*/  FFMA R15, R58, R104, R15 ;  /* 0x000000683a0f7223 */ /* 0x000fe4000000000f */
[----:B------:R-:W-:-:S03]  /*7700*/  LEA.HI.X R57, R102, R13, R22, 0x1, P3 ;  /* 0x0000000d66397211 */ /* 0x000fc600018f0c16 */
[----:B------:R-:W-:-:S05]  /*7710*/  F2FP.BF16.F32.PACK_AB R15, RZ, R15 ;  /* 0x0000000fff0f723e */ /* 0x000fca00000010ff */
[----:B------:R0:W-:Y:S01]  /*7720*/  @P0 STG.E.U16 desc[UR36][R98.64], R15 ;  /* 0x0000000f62000986 */ /* 0x0001e2000c101524 */
[----:B------:R-:W-:Y:S05]  /*7730*/  @!P1 BRA `(.L_x_42) ;  /* 0x0000000000049947 */ /* 0x000fea0003800000 */
[----:B------:R2:W5:Y:S02]  /*7740*/  LDG.E.LTC128B.U16 R120, desc[UR36][R56.64+0x2] ;  /* 0x0000022438787981 */ /* 0x000564000c1e1520 */
.L_x_42:
[----:B------:R-:W-:Y:S05]  /*7750*/  BSYNC B1 ;  /* 0x0000000000017941 */ /* 0x000fea0003800000 */
.L_x_41:
[----:B-----5:R-:W-:Y:S01]  /*7760*/  IMAD.U32 R4, R120, 0x10000, RZ ;  /* 0x0001000078047824 */ /* 0x020fe200078e00ff */
[----:B------:R-:W-:Y:S01]  /*7770*/  ISETP.GT.AND P4, PT, R3, 0x8, PT ;  /* 0x000000080300780c */ /* 0x000fe20003f84270 */
[----:B------:R-:W-:Y:S01]  /*7780*/  IMAD.MOV.U32 R58, RZ, RZ, R98 ;  /* 0x000000ffff3a7224 */ /* 0x000fe200078e0062 */
[----:B------:R-:W-:Y:S01]  /*7790*/  BSSY B1, `(.L_x_43) ;  /* 0x000000a000017945 */ /* 0x000fe20003800000 */
[----:B------:R-:W-:Y:S01]  /*77a0*/  FMUL R4, R4, R89 ;  /* 0x0000005904047220 */ /* 0x000fe20000400000 */
[----:B------:R-:W-:Y:S02]  /*77b0*/  ISETP.GT.AND P0, PT, R0, RZ, P4 ;  /* 0x000000ff0000720c */ /* 0x000fe40002704270 */
[----:B------:R-:W-:Y:S01]  /*77c0*/  P2R R102, PR, RZ, 0x10 ;  /* 0x00000010ff667803 */ /* 0x000fe20000000000 */
[----:B------:R-:W-:Y:S01]  /*77d0*/  FFMA R4, R59, R104, R4 ;  /* 0x000000683b047223 */ /* 0x000fe20000000004 */
[----:B------:R-:W-:-:S04]  /*77e0*/  IMAD.MOV.U32 R59, RZ, RZ, R99 ;  /* 0x000000ffff3b7224 */ /* 0x000fc800078e0063 */
[----:B------:R-:W-:-:S05]  /*77f0*/  F2FP.BF16.F32.PACK_AB R4, RZ, R4 ;  /* 0x00000004ff04723e */ /* 0x000fca00000010ff */
[----:B------:R3:W-:Y:S01]  /*7800*/  @P1 STG.E.U16 desc[UR36][R58.64+0x2], R4 ;  /* 0x000002043a001986 */ /* 0x0007e2000c101524 */
[----:B------:R-:W-:Y:S05]  /*7810*/  @!P0 BRA `(.L_x_44) ;  /* 0x0000000000048947 */ /* 0x000fea0003800000 */
[----:B------:R4:W5:Y:S02]  /*7820*/  LDG.E.LTC128B.U16 R120, desc[UR36][R8.64+0x10] ;  /* 0x0000102408787981 */ /* 0x000964000c1e1520 */
.L_x_44:
[----:B------:R-:W-:Y:S05]  /*7830*/  BSYNC B1 ;  /* 0x0000000000017941 */ /* 0x000fea0003800000 */
.L_x_43:
[----:B---3-5:R-:W-:Y:S01]  /*7840*/  IMAD.U32 R4, R120, 0x10000, RZ ;  /* 0x0001000078047824 */ /* 0x028fe200078e00ff */
[C---:B0-----:R-:W-:Y:S01]  /*7850*/  SHF.L.U64.HI R15, R106.reuse, 0x1, R107 ;  /* 0x000000016a0f7819 */ /* 0x041fe2000001026b */
[----:B------:R-:W-:Y:S01]  /*7860*/  IMAD.SHL.U32 R103, R106, 0x2, RZ ;  /* 0x000000026a677824 */ /* 0x000fe200078e00ff */
[----:B------:R-:W-:Y:S01]  /*7870*/  ISETP.GT.AND P3, PT, R3, 0x9, PT ;  /* 0x000000090300780c */ /* 0x000fe20003f64270 */
[----:B------:R-:W-:Y:S01]  /*7880*/  FMUL R5, R4, R89 ;  /* 0x0000005904057220 */ /* 0x000fe20000400000 */
[----:B------:R-:W-:Y:S02]  /*7890*/  BSSY B1, `(.L_x_45) ;  /* 0x000000a000017945 */ /* 0x000fe40003800000 */
[----:B------:R-:W-:Y:S01]  /*78a0*/  IADD3 R4, P1, P2, R103, R94, R123 ;  /* 0x0000005e67047210 */ /* 0x000fe20007a3e07b */
[----:B------:R-:W-:Y:S01]  /*78b0*/  FFMA R60, R60, R104, R5 ;  /* 0x000000683c3c7223 */ /* 0x000fe20000000005 */
[----:B------:R-:W-:Y:S02]  /*78c0*/  P2R R123, PR, RZ, 0x8 ;  /* 0x00000008ff7b7803 */ /* 0x000fe40000000000 */
[----:B------:R-:W-:-:S02]  /*78d0*/  IADD3.X R5, R15, R95, R125, P1, P2 ;  /* 0x0000005f0f057210 */ /* 0x000fc40000fe447d */
[----:B------:R-:W-:Y:S02]  /*78e0*/  F2FP.BF16.F32.PACK_AB R60, RZ, R60 ;  /* 0x0000003cff3c723e */ /* 0x000fe400000010ff */
[----:B------:R-:W-:-:S03]  /*78f0*/  ISETP.GT.AND P1, PT, R0, RZ, P3 ;  /* 0x000000ff0000720c */ /* 0x000fc60001f24270 */
[----:B------:R0:W-:Y:S10]  /*7900*/  @P0 STG.E.U16 desc[UR36][R94.64+0x10], R60 ;  /* 0x0000103c5e000986 */ /* 0x0001f4000c101524 */
[----:B------:R-:W-:Y:S05]  /*7910*/  @!P1 BRA `(.L_x_46) ;  /* 0x0000000000049947 */ /* 0x000fea0003800000 */
[----:B------:R3:W5:Y:S02]  /*7920*/  LDG.E.LTC128B.U16 R120, desc[UR36][R8.64+0x12] ;  /* 0x0000122408787981 */ /* 0x000764000c1e1520 */
.L_x_46:
[----:B------:R-:W-:Y:S05]  /*7930*/  BSYNC B1 ;  /* 0x0000000000017941 */ /* 0x000fea0003800000 */
.L_x_45:
[----:B-----5:R-:W-:Y:S01]  /*7940*/  IMAD.U32 R22, R120, 0x10000, RZ ;  /* 0x0001000078167824 */ /* 0x020fe200078e00ff */
[----:B------:R-:W-:Y:S01]  /*7950*/  ISETP.GT.AND P0, PT, R0, 0x8, P4 ;  /* 0x000000080000780c */ /* 0x000fe20002704270 */
[----:B0-----:R-:W-:Y:S01]  /*7960*/  @P1 IMAD.MOV.U32 R60, RZ, RZ, R94 ;  /* 0x000000ffff3c1224 */ /* 0x001fe200078e005e */
[----:B------:R-:W-:Y:S01]  /*7970*/  BSSY B1, `(.L_x_47) ;  /* 0x0000008000017945 */ /* 0x000fe20003800000 */
[----:B------:R-:W-:-:S04]  /*7980*/  FMUL R22, R22, R89 ;  /* 0x0000005916167220 */ /* 0x000fc80000400000 */
[----:B------:R-:W-:Y:S01]  /*7990*/  FFMA R22, R61, R104, R22 ;  /* 0x000000683d167223 */ /* 0x000fe20000000016 */
[----:B------:R-:W-:-:S04]  /*79a0*/  @P1 IMAD.MOV.U32 R61, RZ, RZ, R95 ;  /* 0x000000ffff3d1224 */ /* 0x000fc800078e005f */
[----:B------:R-:W-:-:S05]  /*79b0*/  F2FP.BF16.F32.PACK_AB R22, RZ, R22 ;  /* 0x00000016ff16723e */ /* 0x000fca00000010ff */
[----:B------:R0:W-:Y:S01]  /*79c0*/  @P1 STG.E.U16 desc[UR36][R60.64+0x12], R22 ;  /* 0x000012163c001986 */ /* 0x0001e2000c101524 */
[----:B------:R-:W-:Y:S05]  /*79d0*/  @!P0 BRA `(.L_x_48) ;  /* 0x0000000000048947 */ /* 0x000fea0003800000 */
[----:B------:R0:W5:Y:S02]  /*79e0*/  LDG.E.LTC128B.U16 R120, desc[UR36][R56.64+0x10] ;  /* 0x0000102438787981 */ /* 0x000164000c1e1520 */
.L_x_48:
[----:B------:R-:W-:Y:S05]  /*79f0*/  BSYNC B1 ;  /* 0x0000000000017941 */ /* 0x000fea0003800000 */
.L_x_47:
[----:B0----5:R-:W-:Y:S01]  /*7a00*/  IMAD.U32 R22, R120, 0x10000, RZ ;  /* 0x0001000078167824 */ /* 0x021fe200078e00ff */
[----:B------:R-:W-:Y:S01]  /*7a10*/  ISETP.GT.AND P1, PT, R0, 0x8, P3 ;  /* 0x000000080000780c */ /* 0x000fe20001f24270 */
[----:B------:R-:W-:Y:S02]  /*7a20*/  BSSY B1, `(.L_x_49) ;  /* 0x0000007000017945 */ /* 0x000fe40003800000 */
[----:B------:R-:W-:-:S04]  /*7a30*/  FMUL R61, R22, R89 ;  /* 0x00000059163d7220 */ /* 0x000fc80000400000 */
[----:B------:R-:W-:-:S05]  /*7a40*/  FFMA R61, R62, R104, R61 ;  /* 0x000000683e3d7223 */ /* 0x000fca000000003d */
[----:B------:R-:W-:-:S05]  /*7a50*/  F2FP.BF16.F32.PACK_AB R61, RZ, R61 ;  /* 0x0000003dff3d723e */ /* 0x000fca00000010ff */
[----:B------:R0:W-:Y:S01]  /*7a60*/  @P0 STG.E.U16 desc[UR36][R58.64+0x10], R61 ;  /* 0x0000103d3a000986 */ /* 0x0001e2000c101524 */
[----:B------:R-:W-:Y:S05]  /*7a70*/  @!P1 BRA `(.L_x_50) ;  /* 0x0000000000049947 */ /* 0x000fea0003800000 */
[----:B------:R0:W5:Y:S02]  /*7a80*/  LDG.E.LTC128B.U16 R120, desc[UR36][R56.64+0x12] ;  /* 0x0000122438787981 */ /* 0x000164000c1e1520 */
.L_x_50:
[----:B------:R-:W-:Y:S05]  /*7a90*/  BSYNC B1 ;  /* 0x0000000000017941 */ /* 0x000fea0003800000 */
.L_x_49:
[----:B-----5:R-:W-:Y:S01]  /*7aa0*/  IMAD.U32 R22, R120, 0x10000, RZ ;  /* 0x0001000078167824 */ /* 0x020fe200078e00ff */
[----:B------:R-:W-:Y:S01]  /*7ab0*/  IADD3 R127, P0, R96, 0x80, RZ ;  /* 0x00000080607f7810 */ /* 0x000fe20007f1e0ff */
[----:B------:R-:W-:Y:S01]  /*7ac0*/  BSSY B1, `(.L_x_51) ;  /* 0x000000b000017945 */ /* 0x000fe20003800000 */
[----:B------:R-:W-:Y:S01]  /*7ad0*/  ISETP.GT.AND P2, PT, R3, 0x10, PT ;  /* 0x000000100300780c */ /* 0x000fe20003f44270 */
[----:B------:R-:W-:Y:S02]  /*7ae0*/  FMUL R22, R22, R89 ;  /* 0x0000005916167220 */ /* 0x000fe40000400000 */
[----:B------:R-:W-:Y:S01]  /*7af0*/  IMAD.X R97, RZ, RZ, R97, P0 ;  /* 0x000000ffff617224 */ /* 0x000fe200000e0661 */
[----:B------:R-:W-:Y:S01]  /*7b00*/  ISETP.GT.AND P0, PT, R0, RZ, P2 ;  /* 0x000000ff0000720c */ /* 0x000fe20001704270 */
[----:B------:R-:W-:Y:S01]  /*7b10*/  FFMA R22, R63, R104, R22 ;  /* 0x000000683f167223 */ /* 0x000fe20000000016 */
[----:B------:R-:W-:-:S04]  /*7b20*/  P2R R124, PR, RZ, 0x4 ;  /* 0x00000004ff7c7803 */ /* 0x000fc80000000000 */
[----:B------:R-:W-:-:S05]  /*7b30*/  F2FP.BF16.F32.PACK_AB R22, RZ, R22 ;  /* 0x00000016ff16723e */ /* 0x000fca00000010ff */
[----:B------:R0:W-:Y:S02]  /*7b40*/  @P1 STG.E.U16 desc[UR36][R58.64+0x12], R22 ;  /* 0x000012163a001986 */ /* 0x0001e4000c101524 */
[----:B------:R-:W-:Y:S05]  /*7b50*/  @!P0 BRA `(.L_x_52) ;  /* 0x0000000000048947 */ /* 0x000fea0003800000 */
[----:B------:R0:W5:Y:S02]  /*7b60*/  LDG.E.LTC128B.U16 R120, desc[UR36][R8.64+0x20] ;  /* 0x0000202408787981 */ /* 0x000164000c1e1520 */
.L_x_52:
[----:B------:R-:W-:Y:S05]  /*7b70*/  BSYNC B1 ;  /* 0x0000000000017941 */ /* 0x000fea0003800000 */
.L_x_51:
[----:B0----5:R-:W-:Y:S01]  /*7b80*/  IMAD.U32 R22, R120, 0x10000, RZ ;  /* 0x0001000078167824 */ /* 0x021fe200078e00ff */
[----:B------:R-:W-:Y:S01]  /*7b90*/  ISETP.GT.AND P1, PT, R3, 0x11, PT ;  /* 0x000000110300780c */ /* 0x000fe20003f24270 */
[-C--:B------:R-:W-:Y:S01]  /*7ba0*/  IMAD.WIDE.U32 R60, R127, R6.reuse, R10 ;  /* 0x000000067f3c7225 */ /* 0x080fe200078e000a */
[----:B------:R-:W-:Y:S03]  /*7bb0*/  BSSY B1, `(.L_x_53) ;  /* 0x0000020000017945 */ /* 0x000fe60003800000 */
[----:B------:R-:W-:Y:S01]  /*7bc0*/  FMUL R21, R22, R89 ;  /* 0x0000005916157220 */ /* 0x000fe20000400000 */
[----:B------:R-:W-:-:S03]  /*7bd0*/  IMAD R22, R97, R6, RZ ;  /* 0x0000000661167224 */ /* 0x000fc600078e02ff */
[----:B------:R-:W-:Y:S01]  /*7be0*/  FFMA R21, R64, R104, R21 ;  /* 0x0000006840157223 */ /* 0x000fe20000000015 */
[----:B------:R-:W-:Y:S01]  /*7bf0*/  IMAD.WIDE.U32 R62, R127, R6, R92 ;  /* 0x000000067f3e7225 */ /* 0x000fe200078e005c */
[----:B------:R-:W-:-:S03]  /*7c00*/  P2R R64, PR, RZ, 0x2 ;  /* 0x00000002ff407803 */ /* 0x000fc60000000000 */
[C---:B------:R-:W-:Y:S01]  /*7c10*/  IMAD R125, R127.reuse, R7, R22 ;  /* 0x000000077f7d7224 */ /* 0x040fe200078e0216 */
[----:B------:R-:W-:Y:S01]  /*7c20*/  F2FP.BF16.F32.PACK_AB R21, RZ, R21 ;  /* 0x00000015ff15723e */ /* 0x000fe200000010ff */
[----:B------:R-:W-:-:S04]  /*7c30*/  IMAD.WIDE.U32 R100, R127, R6, R100 ;  /* 0x000000067f647225 */ /* 0x000fc800078e0064 */
[----:B------:R-:W-:Y:S01]  /*7c40*/  IMAD.IADD R61, R125, 0x1, R61 ;  /* 0x000000017d3d7824 */ /* 0x000fe200078e023d */
[----:B------:R0:W-:Y:S01]  /*7c50*/  @P0 STG.E.U16 desc[UR36][R94.64+0x20], R21 ;  /* 0x000020155e000986 */ /* 0x0001e2000c101524 */
[----:B------:R-:W-:Y:S02]  /*7c60*/  IMAD.IADD R7, R63, 0x1, R125 ;  /* 0x000000013f077824 */ /* 0x000fe400078e027d */
[----:B------:R-:W-:Y:S01]  /*7c70*/  IMAD.WIDE.U32 R96, R23, R14, R60 ;  /* 0x0000000e17607225 */ /* 0x000fe200078e003c */
[----:B------:R-:W-:-:S03]  /*7c80*/  LEA R60, P0, R62, R12, 0x1 ;  /* 0x0000000c3e3c7211 */ /* 0x000fc600078008ff */
[----:B------:R-:W-:Y:S01]  /*7c90*/  IMAD.IADD R125, R125, 0x1, R101 ;  /* 0x000000017d7d7824 */ /* 0x000fe200078e0265 */
[----:B------:R-:W-:Y:S01]  /*7ca0*/  LEA.HI.X R61, R62, R13, R7, 0x1, P0 ;  /* 0x0000000d3e3d7211 */ /* 0x000fe200000f0c07 */
[----:B------:R-:W-:Y:S01]  /*7cb0*/  IMAD.IADD R7, R121, 0x1, R97 ;  /* 0x0000000179077824 */ /* 0x000fe200078e0261 */
[----:B------:R-:W-:-:S04]  /*7cc0*/  LEA R6, P0, R96, R12, 0x1 ;  /* 0x0000000c60067211 */ /* 0x000fc800078008ff */
[----:B------:R-:W-:Y:S02]  /*7cd0*/  LEA.HI.X R7, R96, R13, R7, 0x1, P0 ;  /* 0x0000000d60077211 */ /* 0x000fe400000f0c07 */
[----:B------:R-:W-:-:S05]  /*7ce0*/  IADD3 R22, P0, R20, R100, RZ ;  /* 0x0000006414167210 */ /* 0x000fca0007f1e0ff */
[----:B------:R-:W-:Y:S01]  /*7cf0*/  IMAD.X R92, R125, 0x1, R93, P0 ;  /* 0x000000017d5c7824 */ /* 0x000fe200000e065d */
[----:B------:R-:W-:-:S05]  /*7d00*/  IADD3 R20, P0, R10, R100, RZ ;  /* 0x000000640a147210 */ /* 0x000fca0007f1e0ff */
[----:B0-----:R-:W-:Y:S01]  /*7d10*/  IMAD.X R21, R11, 0x1, R125, P0 ;  /* 0x000000010b157824 */ /* 0x001fe200000e067d */
[----:B------:R-:W-:Y:S01]  /*7d20*/  LEA R10, P0, R22, R12, 0x1 ;  /* 0x0000000c160a7211 */ /* 0x000fe200078008ff */
[----:B------:R-:W-:-:S03]  /*7d30*/  IMAD.WIDE.U32 R20, R23, R14, R20 ;  /* 0x0000000e17147225 */ /* 0x000fc600078e0014 */
[----:B------:R-:W-:Y:S01]  /*7d40*/  LEA.HI.X R11, R22, R13, R92, 0x1, P0 ;  /* 0x0000000d160b7211 */ /* 0x000fe200000f0c5c */
[----:B------:R-:W-:Y:S01]  /*7d50*/  IMAD.IADD R121, R121, 0x1, R21 ;  /* 0x0000000179797824 */ /* 0x000fe200078e0215 */
[----:B------:R-:W-:-:S04]  /*7d60*/  LEA R12, P0, R20, R12, 0x1 ;  /* 0x0000000c140c7211 */ /* 0x000fc800078008ff */
[----:B------:R-:W-:Y:S02]  /*7d70*/  LEA.HI.X R13, R20, R13, R121, 0x1, P0 ;  /* 0x0000000d140d7211 */ /* 0x000fe400000f0c79 */
[----:B------:R-:W-:-:S13]  /*7d80*/  ISETP.GT.AND P0, PT, R0, RZ, P1 ;  /* 0x000000ff0000720c */ /* 0x000fda0000f04270 */
[----:B------:R-:W-:Y:S05]  /*7d90*/  @!P0 BRA `(.L_x_54) ;  /* 0x0000000000048947 */ /* 0x000fea0003800000 */
[----:B------:R0:W5:Y:S02]  /*7da0*/  LDG.E.LTC128B.U16 R120, desc[UR36][R8.64+0x22] ;  /* 0x0000222408787981 */ /* 0x000164000c1e1520 */
.L_x_54:
[----:B------:R-:W-:Y:S05]  /*7db0*/  BSYNC B1 ;  /* 0x0000000000017941 */ /* 0x000fea0003800000 */
.L_x_53:
[----:B-----5:R-:W-:Y:S01]  /*7dc0*/  IMAD.U32 R14, R120, 0x10000, RZ ;  /* 0x00010000780e7824 */ /* 0x020fe200078e00ff */
[----:B------:R-:W-:Y:S01]  /*7dd0*/  BSSY B1, `(.L_x_55) ;  /* 0x000000a000017945 */ /* 0x000fe20003800000 */
[----:B------:R-:W-:Y:S02]  /*7de0*/  @P0 IMAD.MOV.U32 R20, RZ, RZ, R94 ;  /* 0x000000ffff140224 */ /* 0x000fe400078e005e */
[----:B------:R-:W-:Y:S01]  /*7df0*/  FMUL R14, R14, R89 ;  /* 0x000000590e0e7220 */ /* 0x000fe20000400000 */
[----:B------:R-:W-:-:S03]  /*7e00*/  @P0 IMAD.MOV.U32 R21, RZ, RZ, R95 ;  /* 0x000000ffff150224 */ /* 0x000fc600078e005f */
[----:B------:R-:W-:-:S05]  /*7e10*/  FFMA R14, R65, R104, R14 ;  /* 0x00000068410e7223 */ /* 0x000fca000000000e */
[----:B------:R-:W-:-:S05]  /*7e20*/  F2FP.BF16.F32.PACK_AB R14, RZ, R14 ;  /* 0x0000000eff0e723e */ /* 0x000fca00000010ff */
[----:B------:R0:W-:Y:S01]  /*7e30*/  @P0 STG.E.U16 desc[UR36][R20.64+0x22], R14 ;  /* 0x0000220e14000986 */ /* 0x0001e2000c101524 */
[----:B------:R-:W-:-:S13]  /*7e40*/  ISETP.GT.AND P0, PT, R0, 0x8, P2 ;  /* 0x000000080000780c */ /* 0x000fda0001704270 */
[----:B0-----:R-:W-:Y:S05]  /*7e50*/  @!P0 BRA `(.L_x_56) ;  /* 0x0000000000048947 */ /* 0x001fea0003800000 */
[----:B------:R0:W5:Y:S02]  /*7e60*/  LDG.E.LTC128B.U16 R120, desc[UR36][R56.64+0x20] ;  /* 0x0000202438787981 */ /* 0x000164000c1e1520 */
.L_x_56:
[----:B------:R-:W-:Y:S05]  /*7e70*/  BSYNC B1 ;  /* 0x0000000000017941 */ /* 0x000fea0003800000 */
.L_x_55:
[----:B-----5:R-:W-:Y:S01]  /*7e80*/  IMAD.U32 R14, R120, 0x10000, RZ ;  /* 0x00010000780e7824 */ /* 0x020fe200078e00ff */
[----:B------:R-:W-:Y:S03]  /*7e90*/  BSSY B1, `(.L_x_57) ;  /* 0x0000008000017945 */ /* 0x000fe60003800000 */
[----:B------:R-:W-:-:S04]  /*7ea0*/  FMUL R21, R14, R89 ;  /* 0x000000590e157220 */ /* 0x000fc80000400000 */
[----:B------:R-:W-:-:S05]  /*7eb0*/  FFMA R21, R66, R104, R21 ;  /* 0x0000006842157223 */ /* 0x000fca0000000015 */
[----:B------:R-:W-:-:S05]  /*7ec0*/  F2FP.BF16.F32.PACK_AB R21, RZ, R21 ;  /* 0x00000015ff15723e */ /* 0x000fca00000010ff */
[----:B------:R0:W-:Y:S01]  /*7ed0*/  @P0 STG.E.U16 desc[UR36][R58.64+0x20], R21 ;  /* 0x000020153a000986 */ /* 0x0001e2000c101524 */
[----:B------:R-:W-:-:S13]  /*7ee0*/  ISETP.GT.AND P0, PT, R0, 0x8, P1 ;  /* 0x000000080000780c */ /* 0x000fda0000f04270 */
[----:B0-----:R-:W-:Y:S05]  /*7ef0*/  @!P0 BRA `(.L_x_58) ;  /* 0x0000000000048947 */ /* 0x001fea0003800000 */
[----:B------:R0:W5:Y:S02]  /*7f00*/  LDG.E.LTC128B.U16 R120, desc[UR36][R56.64+0x22] ;  /* 0x0000222438787981 */ /* 0x000164000c1e1520 */
.L_x_58:
[----:B------:R-:W-:Y:S05]  /*7f10*/  BSYNC B1 ;  /* 0x0000000000017941 */ /* 0x000fea0003800000 */
.L_x_57:
[----:B-----5:R-:W-:Y:S01]  /*7f20*/  IMAD.U32 R14, R120, 0x10000, RZ ;  /* 0x00010000780e7824 */ /* 0x020fe200078e00ff */
[----:B------:R-:W-:Y:S01]  /*7f30*/  ISETP.GT.AND P2, PT, R3, 0x18, PT ;  /* 0x000000180300780c */ /* 0x000fe20003f44270 */
[----:B------:R-:W-:Y:S02]  /*7f40*/  BSSY B1, `(.L_x_59) ;  /* 0x0000009000017945 */ /* 0x000fe40003800000 */
[----:B------:R-:W-:Y:S01]  /*7f50*/  FMUL R14, R14, R89 ;  /* 0x000000590e0e7220 */ /* 0x000fe20000400000 */
[----:B------:R-:W-:-:S03]  /*7f60*/  P2R R65, PR, RZ, 0x4 ;  /* 0x00000004ff417803 */ /* 0x000fc60000000000 */
[----:B------:R-:W-:-:S05]  /*7f70*/  FFMA R14, R67, R104, R14 ;  /* 0x00000068430e7223 */ /* 0x000fca000000000e */
[----:B------:R-:W-:-:S05]  /*7f80*/  F2FP.BF16.F32.PACK_AB R14, RZ, R14 ;  /* 0x0000000eff0e723e */ /* 0x000fca00000010ff */
[----:B------:R0:W-:Y:S01]  /*7f90*/  @P0 STG.E.U16 desc[UR36][R58.64+0x22], R14 ;  /* 0x0000220e3a000986 */ /* 0x0001e2000c101524 */
[----:B------:R-:W-:-:S13]  /*7fa0*/  ISETP.GT.AND P0, PT, R0, RZ, P2 ;  /* 0x000000ff0000720c */ /* 0x000fda0001704270 */
[----:B0-----:R-:W-:Y:S05]  /*7fb0*/  @!P0 BRA `(.L_x_60) ;  /* 0x0000000000048947 */ /* 0x001fea0003800000 */
[----:B------:R0:W5:Y:S02]  /*7fc0*/  LDG.E.LTC128B.U16 R120, desc[UR36][R8.64+0x30] ;  /* 0x0000302408787981 */ /* 0x000164000c1e1520 */
.L_x_60:
[----:B------:R-:W-:Y:S05]  /*7fd0*/  BSYNC B1 ;  /* 0x0000000000017941 */ /* 0x000fea0003800000 */
.L_x_59:
[----:B-----5:R-:W-:Y:S01]  /*7fe0*/  IMAD.U32 R14, R120, 0x10000, RZ ;  /* 0x00010000780e7824 */ /* 0x020fe200078e00ff */
[----:B------:R-:W-:Y:S01]  /*7ff0*/  ISETP.GT.AND P1, PT, R3, 0x19, PT ;  /* 0x000000190300780c */ /* 0x000fe20003f24270 */
[----:B------:R-:W-:Y:S01]  /*8000*/  @P0 IMAD.MOV.U32 R20, RZ, RZ, R94 ;  /* 0x000000ffff140224 */ /* 0x000fe200078e005e */
[----:B------:R-:W-:Y:S01]  /*8010*/  BSSY B1, `(.L_x_61) ;  /* 0x000000b000017945 */ /* 0x000fe20003800000 */
[----:B------:R-:W-:Y:S01]  /*8020*/  FMUL R21, R14, R89 ;  /* 0x000000590e157220 */ /* 0x000fe20000400000 */
[----:B------:R-:W-:-:S03]  /*8030*/  P2R R66, PR, RZ, 0x2 ;  /* 0x00000002ff427803 */ /* 0x000fc60000000000 */
[----:B------:R-:W-:-:S05]  /*8040*/  FFMA R21, R68, R104, R21 ;  /* 0x0000006844157223 */ /* 0x000fca0000000015 */
[----:B------:R-:W-:-:S04]  /*8050*/  F2FP.BF16.F32.PACK_AB R21, RZ, R21 ;  /* 0x00000015ff15723e */ /* 0x000fc800000010ff */
[----:B------:R-:W-:Y:S01]  /*8060*/  PRMT R14, R21, 0x7610, R14 ;  /* 0x00007610150e7816 */ /* 0x000fe2000000000e */
[----:B------:R-:W-:-:S05]  /*8070*/  @P0 IMAD.MOV.U32 R21, RZ, RZ, R95 ;  /* 0x000000ffff150224 */ /* 0x000fca00078e005f */
[----:B------:R0:W-:Y:S01]  /*8080*/  @P0 STG.E.U16 desc[UR36][R20.64+0x30], R14 ;  /* 0x0000300e14000986 */ /* 0x0001e2000c101524 */
[----:B------:R-:W-:-:S13]  /*8090*/  ISETP.GT.AND P0, PT, R0, RZ, P1 ;  /* 0x000000ff0000720c */ /* 0x000fda0000f04270 */
[----:B0-----:R-:W-:Y:S05]  /*80a0*/  @!P0 BRA `(.L_x_62) ;  /* 0x0000000000048947 */ /* 0x001fea0003800000 */
[----:B------:R0:W5:Y:S02]  /*80b0*/  LDG.E.LTC128B.U16 R120, desc[UR36][R8.64+0x32] ;  /* 0x0000322408787981 */ /* 0x000164000c1e1520 */
.L_x_62:
[----:B------:R-:W-:Y:S05]  /*80c0*/  BSYNC B1 ;  /* 0x0000000000017941 */ /* 0x000fea0003800000 */
.L_x_61:
        /* <DEDUP_REMOVED lines=11> */
.L_x_64:
[----:B------:R-:W-:Y:S05]  /*8180*/  BSYNC B1 ;  /* 0x0000000000017941 */ /* 0x000fea0003800000 */
.L_x_63:
        /* <DEDUP_REMOVED lines=9> */
.L_x_66:
[----:B------:R-:W-:Y:S05]  /*8220*/  BSYNC B1 ;  /* 0x0000000000017941 */ /* 0x000fea0003800000 */
.L_x_65:
        /* <DEDUP_REMOVED lines=11> */
.L_x_68:
[----:B------:R-:W-:Y:S05]  /*82e0*/  BSYNC B1 ;  /* 0x0000000000017941 */ /* 0x000fea0003800000 */
.L_x_67:
        /* <DEDUP_REMOVED lines=14> */
.L_x_70:
[----:B------:R-:W-:Y:S05]  /*83d0*/  BSYNC B1 ;  /* 0x0000000000017941 */ /* 0x000fea0003800000 */
.L_x_69:
        /* <DEDUP_REMOVED lines=11> */
.L_x_72:
[----:B------:R-:W-:Y:S05]  /*8490*/  BSYNC B1 ;  /* 0x0000000000017941 */ /* 0x000fea0003800000 */
.L_x_71:
        /* <DEDUP_REMOVED lines=9> */
.L_x_74:
[----:B------:R-:W-:Y:S05]  /*8530*/  BSYNC B1 ;  /* 0x0000000000017941 */ /* 0x000fea0003800000 */
.L_x_73:
        /* <DEDUP_REMOVED lines=11> */
.L_x_76:
[----:B------:R-:W-:Y:S05]  /*85f0*/  BSYNC B1 ;  /* 0x0000000000017941 */ /* 0x000fea0003800000 */
.L_x_75:
[----:B-----5:R-:W-:Y:S01]  /*8600*/  IMAD.U32 R14, R120, 0x10000, RZ ;  /* 0x00010000780e7824 */ /* 0x020fe200078e00ff */
[----:B------:R-:W-:Y:S01]  /*8610*/  ISETP.GT.AND P5, PT, R3, 0x29, PT ;  /* 0x000000290300780c */ /* 0x000fe20003fa4270 */
[----:B------:R-:W-:Y:S01]  /*8620*/  @P0 IMAD.MOV.U32 R20, RZ, RZ, R94 ;  /* 0x000000ffff140224 */ /* 0x000fe200078e005e */
[----:B------:R-:W-:Y:S01]  /*8630*/  BSSY B1, `(.L_x_77) ;  /* 0x000000b000017945 */ /* 0x000fe20003800000 */
[----:B------:R-:W-:-:S04]  /*8640*/  FMUL R21, R14, R89 ;  /* 0x000000590e157220 */ /* 0x000fc80000400000 */
[----:B------:R-:W-:-:S05]  /*8650*/  FFMA R21, R76, R104, R21 ;  /* 0x000000684c157223 */ /* 0x000fca0000000015 */
[----:B------:R-:W-:-:S04]  /*8660*/  F2FP.BF16.F32.PACK_AB R21, RZ, R21 ;  /* 0x00000015ff15723e */ /* 0x000fc800000010ff */
[----:B------:R-:W-:Y:S01]  /*8670*/  PRMT R14, R21, 0x7610, R14 ;  /* 0x00007610150e7816 */ /* 0x000fe2000000000e */
[----:B------:R-:W-:-:S05]  /*8680*/  @P0 IMAD.MOV.U32 R21, RZ, RZ, R95 ;  /* 0x000000ffff150224 */ /* 0x000fca00078e005f */
[----:B------:R1:W-:Y:S01]  /*8690*/  @P0 STG.E.U16 desc[UR36][R20.64+0x50], R14 ;  /* 0x0000500e14000986 */ /* 0x0003e2000c101524 */
[----:B------:R-:W-:Y:S02]  /*86a0*/  ISETP.GT.AND P0, PT, R0, RZ, P5 ;  /* 0x000000ff0000720c */ /* 0x000fe40002f04270 */
[----:B-1----:R-:W-:-:S11]  /*86b0*/  P2R R14, PR, RZ, 0x20 ;  /* 0x00000020ff0e7803 */ /* 0x002fd60000000000 */
[----:B------:R-:W-:Y:S05]  /*86c0*/  @!P0 BRA `(.L_x_78) ;  /* 0x0000000000048947 */ /* 0x000fea0003800000 */
[----:B------:R1:W5:Y:S02]  /*86d0*/  LDG.E.LTC128B.U16 R120, desc[UR36][R8.64+0x52] ;  /* 0x0000522408787981 */ /* 0x000364000c1e1520 */
.L_x_78:
[----:B------:R-:W-:Y:S05]  /*86e0*/  BSYNC B1 ;  /* 0x0000000000017941 */ /* 0x000fea0003800000 */
.L_x_77:
        /* <DEDUP_REMOVED lines=11> */
.L_x_80:
[----:B------:R-:W-:Y:S05]  /*87a0*/  BSYNC B1 ;  /* 0x0000000000017941 */ /* 0x000fea0003800000 */
.L_x_79:
        /* <DEDUP_REMOVED lines=9> */
.L_x_82:
[----:B------:R-:W-:Y:S05]  /*8840*/  BSYNC B1 ;  /* 0x0000000000017941 */ /* 0x000fea0003800000 */
.L_x_81:
[----:B-----5:R-:W-:Y:S01]  /*8850*/  IMAD.U32 R14, R120, 0x10000, RZ ;  /* 0x00010000780e7824 */ /* 0x020fe200078e00ff */
[----:B------:R-:W-:Y:S01]  /*8860*/  ISETP.GT.AND P3, PT, R3, 0x30, PT ;  /* 0x000000300300780c */ /* 0x000fe20003f64270 */
[----:B------:R-:W-:Y:S02]  /*8870*/  BSSY B1, `(.L_x_83) ;  /* 0x0000008000017945 */ /* 0x000fe40003800000 */
[----:B------:R-:W-:-:S04]  /*8880*/  FMUL R14, R14, R89 ;  /* 0x000000590e0e7220 */ /* 0x000fc80000400000 */
[----:B------:R-:W-:-:S05]  /*8890*/  FFMA R14, R79, R104, R14 ;  /* 0x000000684f0e7223 */ /* 0x000fca000000000e */
[----:B------:R-:W-:-:S05]  /*88a0*/  F2FP.BF16.F32.PACK_AB R14, RZ, R14 ;  /* 0x0000000eff0e723e */ /* 0x000fca00000010ff */
[----:B------:R0:W-:Y:S01]  /*88b0*/  @P0 STG.E.U16 desc[UR36][R58.64+0x52], R14 ;  /* 0x0000520e3a000986 */ /* 0x0001e2000c101524 */
[----:B------:R-:W-:-:S13]  /*88c0*/  ISETP.GT.AND P0, PT, R0, RZ, P3 ;  /* 0x000000ff0000720c */ /* 0x000fda0001f04270 */
[----:B0-----:R-:W-:Y:S05]  /*88d0*/  @!P0 BRA `(.L_x_84) ;  /* 0x0000000000048947 */ /* 0x001fea0003800000 */
[----:B------:R0:W5:Y:S02]  /*88e0*/  LDG.E.LTC128B.U16 R120, desc[UR36][R8.64+0x60] ;  /* 0x0000602408787981 */ /* 0x000164000c1e1520 */
.L_x_84:
[----:B------:R-:W-:Y:S05]  /*88f0*/  BSYNC B1 ;  /* 0x0000000000017941 */ /* 0x000fea0003800000 */
.L_x_83:
        /* <DEDUP_REMOVED lines=13> */
.L_x_86:
[----:B------:R-:W-:Y:S05]  /*89d0*/  BSYNC B1 ;  /* 0x0000000000017941 */ /* 0x000fea0003800000 */
.L_x_85:
        /* <DEDUP_REMOVED lines=11> */
.L_x_88:
[----:B------:R-:W-:Y:S05]  /*8a90*/  BSYNC B1 ;  /* 0x0000000000017941 */ /* 0x000fea0003800000 */
.L_x_87:
        /* <DEDUP_REMOVED lines=9> */
.L_x_90:
[----:B------:R-:W-:Y:S05]  /*8b30*/  BSYNC B1 ;  /* 0x0000000000017941 */ /* 0x000fea0003800000 */
.L_x_89:
        /* <DEDUP_REMOVED lines=10> */
.L_x_92:
[----:B------:R-:W-:Y:S05]  /*8be0*/  BSYNC B1 ;  /* 0x0000000000017941 */ /* 0x000fea0003800000 */
.L_x_91:
        /* <DEDUP_REMOVED lines=8> */
[----:B------:R-:W-:-:S05]  /*8c70*/  IADD3 R20, P0, R103, R98, RZ ;  /* 0x0000006267147210 */ /* 0x000fca0007f1e0ff */
[----:B-1----:R-:W-:Y:S01]  /*8c80*/  IMAD.X R21, R15, 0x1, R99, P0 ;  /* 0x000000010f157824 */ /* 0x002fe200000e0663 */
[----:B------:R-:W-:-:S05]  /*8c90*/  IADD3 R22, P0, R103, R98, RZ ;  /* 0x0000006267167210 */ /* 0x000fca0007f1e0ff */
[----:B------:R-:W-:Y:S01]  /*8ca0*/  IMAD.X R23, R15, 0x1, R99, P0 ;  /* 0x000000010f177824 */ /* 0x000fe200000e0663 */
[----:B------:R-:W-:-:S05]  /*8cb0*/  IADD3 R14, P0, R103, R94, RZ ;  /* 0x0000005e670e7210 */ /* 0x000fca0007f1e0ff */
[----:B------:R-:W-:Y:S01]  /*8cc0*/  IMAD.X R15, R15, 0x1, R95, P0 ;  /* 0x000000010f0f7824 */ /* 0x000fe200000e065f */
[----:B------:R-:W-:-:S04]  /*8cd0*/  ISETP.GT.AND P0, PT, R3, 0x39, PT ;  /* 0x000000390300780c */ /* 0x000fc80003f04270 */
[----:B------:R-:W-:-:S13]  /*8ce0*/  ISETP.GT.AND P4, PT, R0, RZ, P0 ;  /* 0x000000ff0000720c */ /* 0x000fda0000784270 */
[----:B------:R-:W-:Y:S05]  /*8cf0*/  @!P4 BRA `(.L_x_94) ;  /* 0x000000000004c947 */ /* 0x000fea0003800000 */
[----:B------:R1:W5:Y:S02]  /*8d00*/  LDG.E.LTC128B.U16 R120, desc[UR36][R8.64+0x72] ;  /* 0x0000722408787981 */ /* 0x000364000c1e1520 */
.L_x_94:
[----:B------:R-:W-:Y:S05]  /*8d10*/  BSYNC B1 ;  /* 0x0000000000017941 */ /* 0x000fea0003800000 */
.L_x_93:
[----:B01-345:R-:W-:Y:S01]  /*8d20*/  IMAD.U32 R8, R120, 0x10000, RZ ;  /* 0x0001000078087824 */ /* 0x03bfe200078e00ff */
        /* <DEDUP_REMOVED lines=8> */
.L_x_96:
[----:B------:R-:W-:Y:S05]  /*8db0*/  BSYNC B1 ;  /* 0x0000000000017941 */ /* 0x000fea0003800000 */
.L_x_95:
[----:B-----5:R-:W-:Y:S01]  /*8dc0*/  IMAD.U32 R8, R120, 0x10000, RZ ;  /* 0x0001000078087824 */ /* 0x020fe200078e00ff */
[----:B------:R-:W-:Y:S03]  /*8dd0*/  BSSY B1, `(.L_x_97) ;  /* 0x0000008000017945 */ /* 0x000fe60003800000 */
[----:B------:R-:W-:-:S04]  /*8de0*/  FMUL R3, R8, R89 ;  /* 0x0000005908037220 */ /* 0x000fc80000400000 */
[----:B------:R-:W-:-:S05]  /*8df0*/  FFMA R3, R86, R104, R3 ;  /* 0x0000006856037223 */ /* 0x000fca0000000003 */
[----:B------:R-:W-:-:S05]  /*8e00*/  F2FP.BF16.F32.PACK_AB R3, RZ, R3 ;  /* 0x00000003ff03723e */ /* 0x000fca00000010ff */
[----:B------:R1:W-:Y:S01]  /*8e10*/  @P4 STG.E.U16 desc[UR36][R58.64+0x70], R3 ;  /* 0x000070033a004986 */ /* 0x0003e2000c101524 */
[----:B------:R-:W-:-:S13]  /*8e20*/  ISETP.GT.AND P4, PT, R0, 0x8, P0 ;  /* 0x000000080000780c */ /* 0x000fda0000784270 */
[----:B-1----:R-:W-:Y:S05]  /*8e30*/  @!P4 BRA `(.L_x_98) ;  /* 0x000000000004c947 */ /* 0x002fea0003800000 */
[----:B------:R1:W5:Y:S02]  /*8e40*/  LDG.E.LTC128B.U16 R120, desc[UR36][R56.64+0x72] ;  /* 0x0000722438787981 */ /* 0x000364000c1e1520 */
.L_x_98:
[----:B------:R-:W-:Y:S05]  /*8e50*/  BSYNC B1 ;  /* 0x0000000000017941 */ /* 0x000fea0003800000 */
.L_x_97:
[----:B-----5:R-:W-:-:S04]  /*8e60*/  IMAD.U32 R8, R120, 0x10000, RZ ;  /* 0x0001000078087824 */ /* 0x020fc800078e00ff */
[----:B------:R-:W-:-:S04]  /*8e70*/  FMUL R8, R8, R89 ;  /* 0x0000005908087220 */ /* 0x000fc80000400000 */
[----:B------:R-:W-:-:S05]  /*8e80*/  FFMA R8, R87, R104, R8 ;  /* 0x0000006857087223 */ /* 0x000fca0000000008 */
[----:B------:R-:W-:-:S04]  /*8e90*/  F2FP.BF16.F32.PACK_AB R8, RZ, R8 ;  /* 0x00000008ff08723e */ /* 0x000fc800000010ff */
[----:B------:R-:W-:-:S05]  /*8ea0*/  PRMT R9, R8, 0x7610, R9 ;  /* 0x0000761008097816 */ /* 0x000fca0000000009 */
[----:B------:R3:W-:Y:S01]  /*8eb0*/  @P4 STG.E.U16 desc[UR36][R58.64+0x72], R9 ;  /* 0x000072093a004986 */ /* 0x0007e2000c101524 */
[----:B------:R-:W-:-:S13]  /*8ec0*/  ISETP.GT.AND P4, PT, R0, 0x80, P6 ;  /* 0x000000800000780c */ /* 0x000fda0003784270 */
[----:B------:R-:W4:Y:S01]  /*8ed0*/  @P4 LDG.E.LTC128B.U16 R120, desc[UR36][R60.64] ;  /* 0x000000243c784981 */ /* 0x000f22000c1e1520 */
[----:B------:R-:W-:Y:S01]  /*8ee0*/  BSSY B1, `(.L_x_99) ;  /* 0x000000a000017945 */ /* 0x000fe20003800000 */
[----:B----4-:R-:W-:-:S04]  /*8ef0*/  IMAD.U32 R8, R120, 0x10000, RZ ;  /* 0x0001000078087824 */ /* 0x010fc800078e00ff */
[----:B------:R-:W-:-:S04]  /*8f00*/  FMUL R3, R8, R89 ;  /* 0x0000005908037220 */ /* 0x000fc80000400000 */
[----:B------:R-:W-:-:S05]  /*8f10*/  FFMA R3, R24, R104, R3 ;  /* 0x0000006818037223 */ /* 0x000fca0000000003 */
[----:B------:R-:W-:-:S05]  /*8f20*/  F2FP.BF16.F32.PACK_AB R3, RZ, R3 ;  /* 0x00000003ff03723e */ /* 0x000fca00000010ff */
[----:B------:R3:W-:Y:S01]  /*8f30*/  @P4 STG.E.U16 desc[UR36][R14.64], R3 ;  /* 0x000000030e004986 */ /* 0x0007e2000c101524 */
[----:B------:R-:W-:-:S04]  /*8f40*/  ISETP.NE.AND P4, PT, R122, RZ, PT ;  /* 0x000000ff7a00720c */ /* 0x000fc80003f85270 */
[----:B------:R-:W-:-:S13]  /*8f50*/  ISETP.GT.AND P4, PT, R0, 0x80, P4 ;  /* 0x000000800000780c */ /* 0x000fda0002784270 */
[----:B---3--:R-:W-:Y:S05]  /*8f60*/  @!P4 BRA `(.L_x_100) ;  /* 0x000000000004c947 */ /* 0x008fea0003800000 */
[----:B------:R3:W5:Y:S02]  /*8f70*/  LDG.E.LTC128B.U16 R120, desc[UR36][R6.64+0x2] ;  /* 0x0000022406787981 */ /* 0x000764000c1e1520 */
.L_x_100:
[----:B------:R-:W-:Y:S05]  /*8f80*/  BSYNC B1 ;  /* 0x0000000000017941 */ /* 0x000fea0003800000 */
.L_x_99:
[----:B-----5:R-:W-:Y:S01]  /*8f90*/  IMAD.U32 R8, R120, 0x10000, RZ ;  /* 0x0001000078087824 */ /* 0x020fe200078e00ff */
[----:B------:R-:W-:Y:S01]  /*8fa0*/  ISETP.GT.AND P6, PT, R0, 0x88, P6 ;  /* 0x000000880000780c */ /* 0x000fe200037c4270 */
        /* <DEDUP_REMOVED lines=8> */
[----:B------:R-:W-:Y:S05]  /*9030*/  @!P6 BRA `(.L_x_102) ;  /* 0x000000000004e947 */ /* 0x000fea0003800000 */
[----:B------:R0:W5:Y:S02]  /*9040*/  LDG.E.LTC128B.U16 R120, desc[UR36][R10.64] ;  /* 0x000000240a787981 */ /* 0x000164000c1e1520 */
.L_x_102:
[----:B------:R-:W-:Y:S05]  /*9050*/  BSYNC B1 ;  /* 0x0000000000017941 */ /* 0x000fea0003800000 */
.L_x_101:
[----:B----45:R-:W-:Y:S01]  /*9060*/  IMAD.U32 R8, R120, 0x10000, RZ ;  /* 0x0001000078087824 */ /* 0x030fe200078e00ff */
[----:B------:R-:W-:Y:S01]  /*9070*/  ISETP.NE.AND P4, PT, R122, RZ, PT ;  /* 0x000000ff7a00720c */ /* 0x000fe20003f85270 */
[----:B------:R-:W-:Y:S02]  /*9080*/  BSSY B1, `(.L_x_103) ;  /* 0x0000008000017945 */ /* 0x000fe40003800000 */
[----:B------:R-:W-:Y:S01]  /*9090*/  FMUL R3, R8, R89 ;  /* 0x0000005908037220 */ /* 0x000fe20000400000 */
[----:B------:R-:W-:-:S03]  /*90a0*/  ISETP.GT.AND P4, PT, R0, 0x88, P4 ;  /* 0x000000880000780c */ /* 0x000fc60002784270 */
[----:B------:R-:W-:-:S05]  /*90b0*/  FFMA R3, R26, R104, R3 ;  /* 0x000000681a037223 */ /* 0x000fca0000000003 */
[----:B------:R-:W-:-:S05]  /*90c0*/  F2FP.BF16.F32.PACK_AB R3, RZ, R3 ;  /* 0x00000003ff03723e */ /* 0x000fca00000010ff */
[----:B------:R4:W-:Y:S01]  /*90d0*/  @P6 STG.E.U16 desc[UR36][R20.64], R3 ;  /* 0x0000000314006986 */ /* 0x0009e2000c101524 */
[----:B------:R-:W-:Y:S05]  /*90e0*/  @!P4 BRA `(.L_x_104) ;  /* 0x000000000004c947 */ /* 0x000fea0003800000 */
[----:B------:R0:W5:Y:S02]  /*90f0*/  LDG.E.LTC128B.U16 R120, desc[UR36][R12.64+0x2] ;  /* 0x000002240c787981 */ /* 0x000164000c1e1520 */
.L_x_104:
[----:B------:R-:W-:Y:S05]  /*9100*/  BSYNC B1 ;  /* 0x0000000000017941 */ /* 0x000fea0003800000 */
.L_x_103:
[----:B-----5:R-:W-:Y:S01]  /*9110*/  IMAD.U32 R8, R120, 0x10000, RZ ;  /* 0x0001000078087824 */ /* 0x020fe200078e00ff */
[----:B------:R-:W-:Y:S01]  /*9120*/  ISETP.NE.AND P6, PT, R102, RZ, PT ;  /* 0x000000ff6600720c */ /* 0x000fe20003fc5270 */
[----:B------:R-:W-:Y:S02]  /*9130*/  BSSY B1, `(.L_x_105) ;  /* 0x0000008000017945 */ /* 0x000fe40003800000 */
[----:B------:R-:W-:-:S04]  /*9140*/  FMUL R8, R8, R89 ;  /* 0x0000005908087220 */ /* 0x000fc80000400000 */
[----:B------:R-:W-:-:S05]  /*9150*/  FFMA R8, R27, R104, R8 ;  /* 0x000000681b087223 */ /* 0x000fca0000000008 */
[----:B------:R-:W-:-:S05]  /*9160*/  F2FP.BF16.F32.PACK_AB R8, RZ, R8 ;  /* 0x00000008ff08723e */ /* 0x000fca00000010ff */
[----:B------:R0:W-:Y:S01]  /*9170*/  @P4 STG.E.U16 desc[UR36][R22.64+0x2], R8 ;  /* 0x0000020816004986 */ /* 0x0001e2000c101524 */
[----:B------:R-:W-:-:S13]  /*9180*/  ISETP.GT.AND P4, PT, R0, 0x80, P6 ;  /* 0x000000800000780c */ /* 0x000fda0003784270 */
[----:B0-----:R-:W-:Y:S05]  /*9190*/  @!P4 BRA `(.L_x_106) ;  /* 0x000000000004c947 */ /* 0x001fea0003800000 */
[----:B------:R0:W5:Y:S02]  /*91a0*/  LDG.E.LTC128B.U16 R120, desc[UR36][R6.64+0x10] ;  /* 0x0000102406787981 */ /* 0x000164000c1e1520 */
.L_x_106:
[----:B------:R-:W-:Y:S05]  /*91b0*/  BSYNC B1 ;  /* 0x0000000000017941 */ /* 0x000fea0003800000 */
.L_x_105:
[----:B-----5:R-:W-:Y:S01]  /*91c0*/  IMAD.U32 R8, R120, 0x10000, RZ ;  /* 0x0001000078087824 */ /* 0x020fe200078e00ff */
[----:B------:R-:W-:Y:S01]  /*91d0*/  ISETP.NE.AND P6, PT, R123, RZ, PT ;  /* 0x000000ff7b00720c */ /* 0x000fe20003fc5270 */
[----:B------:R-:W-:Y:S01]  /*91e0*/  @P4 IMAD.MOV.U32 R9, RZ, RZ, R15 ;  /* 0x000000ffff094224 */ /* 0x000fe200078e000f */
[----:B------:R-:W-:Y:S01]  /*91f0*/  BSSY B1, `(.L_x_107) ;  /* 0x0000009000017945 */ /* 0x000fe20003800000 */
[----:B----4-:R-:W-:Y:S01]  /*9200*/  FMUL R3, R8, R89 ;  /* 0x0000005908037220 */ /* 0x010fe20000400000 */
[----:B------:R-:W-:-:S03]  /*9210*/  @P4 IMAD.MOV.U32 R8, RZ, RZ, R14 ;  /* 0x000000ffff084224 */ /* 0x000fc600078e000e */
[----:B------:R-:W-:-:S05]  /*9220*/  FFMA R3, R28, R104, R3 ;  /* 0x000000681c037223 */ /* 0x000fca0000000003 */
[----:B------:R-:W-:-:S05]  /*9230*/  F2FP.BF16.F32.PACK_AB R3, RZ, R3 ;  /* 0x00000003ff03723e */ /* 0x000fca00000010ff */
[----:B------:R4:W-:Y:S01]  /*9240*/  @P4 STG.E.U16 desc[UR36][R8.64+0x10], R3 ;  /* 0x0000100308004986 */ /* 0x0009e2000c101524 */
[----:B------:R-:W-:-:S13]  /*9250*/  ISETP.GT.AND P4, PT, R0, 0x80, P6 ;  /* 0x000000800000780c */ /* 0x000fda0003784270 */
[----:B----4-:R-:W-:Y:S05]  /*9260*/  @!P4 BRA `(.L_x_108) ;  /* 0x000000000004c947 */ /* 0x010fea0003800000 */
[----:B------:R4:W5:Y:S02]  /*9270*/  LDG.E.LTC128B.U16 R120, desc[UR36][R6.64+0x12] ;  /* 0x0000122406787981 */ /* 0x000964000c1e1520 */
.L_x_108:
[----:B------:R-:W-:Y:S05]  /*9280*/  BSYNC B1 ;  /* 0x0000000000017941 */ /* 0x000fea0003800000 */
.L_x_107:
[----:B-----5:R-:W-:Y:S01]  /*9290*/  IMAD.U32 R8, R120, 0x10000, RZ ;  /* 0x0001000078087824 */ /* 0x020fe200078e00ff */
[----:B------:R-:W-:Y:S01]  /*92a0*/  BSSY B1, `(.L_x_109) ;  /* 0x000000c000017945 */ /* 0x000fe20003800000 */
[----:B------:R-:W-:Y:S02]  /*92b0*/  @P4 IMAD.MOV.U32 R9, RZ, RZ, R15 ;  /* 0x000000ffff094224 */ /* 0x000fe400078e000f */
[----:B------:R-:W-:-:S04]  /*92c0*/  FMUL R8, R8, R89 ;  /* 0x0000005908087220 */ /* 0x000fc80000400000 */
[----:B------:R-:W-:-:S05]  /*92d0*/  FFMA R8, R29, R104, R8 ;  /* 0x000000681d087223 */ /* 0x000fca0000000008 */
[----:B------:R-:W-:-:S04]  /*92e0*/  F2FP.BF16.F32.PACK_AB R8, RZ, R8 ;  /* 0x00000008ff08723e */ /* 0x000fc800000010ff */
[----:B------:R-:W-:Y:S01]  /*92f0*/  PRMT R3, R8, 0x7610, R3 ;  /* 0x0000761008037816 */ /* 0x000fe20000000003 */
[----:B------:R-:W-:-:S05]  /*9300*/  @P4 IMAD.MOV.U32 R8, RZ, RZ, R14 ;  /* 0x000000ffff084224 */ /* 0x000fca00078e000e */
[----:B------:R0:W-:Y:S01]  /*9310*/  @P4 STG.E.U16 desc[UR36][R8.64+0x12], R3 ;  /* 0x0000120308004986 */ /* 0x0001e2000c101524 */
[----:B------:R-:W-:-:S04]  /*9320*/  ISETP.NE.AND P4, PT, R102, RZ, PT ;  /* 0x000000ff6600720c */ /* 0x000fc80003f85270 */
[----:B------:R-:W-:-:S13]  /*9330*/  ISETP.GT.AND P4, PT, R0, 0x88, P4 ;  /* 0x000000880000780c */ /* 0x000fda0002784270 */
[----:B0-----:R-:W-:Y:S05]  /*9340*/  @!P4 BRA `(.L_x_110) ;  /* 0x000000000004c947 */ /* 0x001fea0003800000 */
[----:B------:R0:W5:Y:S02]  /*9350*/  LDG.E.LTC128B.U16 R120, desc[UR36][R12.64+0x10] ;  /* 0x000010240c787981 */ /* 0x000164000c1e1520 */
.L_x_110:
[----:B------:R-:W-:Y:S05]  /*9360*/  BSYNC B1 ;  /* 0x0000000000017941 */ /* 0x000fea0003800000 */
.L_x_109:
        /* <DEDUP_REMOVED lines=9> */
.L_x_112:
[----:B------:R-:W-:Y:S05]  /*9400*/  BSYNC B1 ;  /* 0x0000000000017941 */ /* 0x000fea0003800000 */
.L_x_111:
        /* <DEDUP_REMOVED lines=10> */
.L_x_114:
[----:B------:R-:W-:Y:S05]  /*94b0*/  BSYNC B1 ;  /* 0x0000000000017941 */ /* 0x000fea0003800000 */
.L_x_113:
[----:B-----5:R-:W-:Y:S01]  /*94c0*/  IMAD.U32 R8, R120, 0x10000, RZ ;  /* 0x0001000078087824 */ /* 0x020fe200078e00ff */
[----:B------:R-:W-:Y:S01]  /*94d0*/  ISETP.NE.AND P6, PT, R64, RZ, PT ;  /* 0x000000ff4000720c */ /* 0x000fe20003fc5270 */
[----:B------:R-:W-:Y:S01]  /*94e0*/  @P4 IMAD.MOV.U32 R9, RZ, RZ, R15 ;  /* 0x000000ffff094224 */ /* 0x000fe200078e000f */
[----:B------:R-:W-:Y:S01]  /*94f0*/  BSSY B1, `(.L_x_115) ;  /* 0x0000009000017945 */ /* 0x000fe20003800000 */
        /* <DEDUP_REMOVED lines=8> */
.L_x_116:
[----:B------:R-:W-:Y:S05]  /*9580*/  BSYNC B1 ;  /* 0x0000000000017941 */ /* 0x000fea0003800000 */
.L_x_115:
        /* <DEDUP_REMOVED lines=13> */
.L_x_118:
[----:B------:R-:W-:Y:S05]  /*9660*/  BSYNC B1 ;  /* 0x0000000000017941 */ /* 0x000fea0003800000 */
.L_x_117:
        /* <DEDUP_REMOVED lines=9> */
.L_x_120:
[----:B------:R-:W-:Y:S05]  /*9700*/  BSYNC B1 ;  /* 0x0000000000017941 */ /* 0x000fea0003800000 */
.L_x_119:
        /* <DEDUP_REMOVED lines=10> */
.L_x_122:
[----:B------:R-:W-:Y:S05]  /*97b0*/  BSYNC B1 ;  /* 0x0000000000017941 */ /* 0x000fea0003800000 */
.L_x_121:
        /* <DEDUP_REMOVED lines=12> */
.L_x_124:
[----:B------:R-:W-:Y:S05]  /*9880*/  BSYNC B1 ;  /* 0x0000000000017941 */ /* 0x000fea0003800000 */
.L_x_123:
        /* <DEDUP_REMOVED lines=13> */
.L_x_126:
[----:B------:R-:W-:Y:S05]  /*9960*/  BSYNC B1 ;  /* 0x0000000000017941 */ /* 0x000fea0003800000 */
.L_x_125:
        /* <DEDUP_REMOVED lines=9> */
.L_x_128:
[----:B------:R-:W-:Y:S05]  /*9a00*/  BSYNC B1 ;  /* 0x0000000000017941 */ /* 0x000fea0003800000 */
.L_x_127:
        /* <DEDUP_REMOVED lines=10> */
.L_x_130:
[----:B------:R-:W-:Y:S05]  /*9ab0*/  BSYNC B1 ;  /* 0x0000000000017941 */ /* 0x000fea0003800000 */
.L_x_129:
        /* <DEDUP_REMOVED lines=12> */
.L_x_132:
[----:B------:R-:W-:Y:S05]  /*9b80*/  BSYNC B1 ;  /* 0x0000000000017941 */ /* 0x000fea0003800000 */
.L_x_131:
        /* <DEDUP_REMOVED lines=13> */
.L_x_134:
[----:B------:R-:W-:Y:S05]  /*9c60*/  BSYNC B1 ;  /* 0x0000000000017941 */ /* 0x000fea0003800000 */
.L_x_133:
        /* <DEDUP_REMOVED lines=9> */
.L_x_136:
[----:B------:R-:W-:Y:S05]  /*9d00*/  BSYNC B1 ;  /* 0x0000000000017941 */ /* 0x000fea0003800000 */
.L_x_135:
        /* <DEDUP_REMOVED lines=10> */
.L_x_138:
[----:B------:R-:W-:Y:S05]  /*9db0*/  BSYNC B1 ;  /* 0x0000000000017941 */ /* 0x000fea0003800000 */
.L_x_137:
        /* <DEDUP_REMOVED lines=11> */
.L_x_140:
[----:B------:R-:W-:Y:S05]  /*9e70*/  BSYNC B1 ;  /* 0x0000000000017941 */ /* 0x000fea0003800000 */
.L_x_139:
        /* <DEDUP_REMOVED lines=9> */
[----:B------:R-:W-:-:S13]  /*9f10*/  ISETP.GT.AND P4, PT, R0, 0x88, P6 ;  /* 0x000000880000780c */ /* 0x000fda0003784270 */
[----:B0-----:R-:W-:Y:S05]  /*9f20*/  @!P4 BRA `(.L_x_142) ;  /* 0x000000000004c947 */ /* 0x001fea0003800000 */
[----:B------:R0:W5:Y:S02]  /*9f30*/  LDG.E.LTC128B.U16 R120, desc[UR36][R12.64+0x50] ;  /* 0x000050240c787981 */ /* 0x000164000c1e1520 */
.L_x_142:
[----:B------:R-:W-:Y:S05]  /*9f40*/  BSYNC B1 ;  /* 0x0000000000017941 */ /* 0x000fea0003800000 */
.L_x_141:
[----:B-----5:R-:W-:Y:S01]  /*9f50*/  IMAD.U32 R8, R120, 0x10000, RZ ;  /* 0x0001000078087824 */ /* 0x020fe200078e00ff */
        /* <DEDUP_REMOVED lines=8> */
.L_x_144:
[----:B------:R-:W-:Y:S05]  /*9fe0*/  BSYNC B1 ;  /* 0x0000000000017941 */ /* 0x000fea0003800000 */
.L_x_143:
        /* <DEDUP_REMOVED lines=9> */
.L_x_146:
[----:B------:R-:W-:Y:S05]  /*a080*/  BSYNC B1 ;  /* 0x0000000000017941 */ /* 0x000fea0003800000 */
.L_x_145:
[----:B0----5:R-:W-:Y:S01]  /*a090*/  IMAD.U32 R8, R120, 0x10000, RZ ;  /* 0x0001000078087824 */ /* 0x021fe200078e00ff */
[----:B------:R-:W-:Y:S01]  /*a0a0*/  ISETP.GT.AND P5, PT, R0, 0x80, P2 ;  /* 0x000000800000780c */ /* 0x000fe200017a4270 */
[----:B------:R-:W-:Y:S01]  /*a0b0*/  @P4 IMAD.MOV.U32 R9, RZ, RZ, R15 ;  /* 0x000000ffff094224 */ /* 0x000fe200078e000f */
[----:B------:R-:W-:Y:S01]  /*a0c0*/  BSSY B1, `(.L_x_147) ;  /* 0x0000008000017945 */ /* 0x000fe20003800000 */
[----:B------:R-:W-:Y:S01]  /*a0d0*/  FMUL R3, R8, R89 ;  /* 0x0000005908037220 */ /* 0x000fe20000400000 */
[----:B------:R-:W-:-:S03]  /*a0e0*/  @P4 IMAD.MOV.U32 R8, RZ, RZ, R14 ;  /* 0x000000ffff084224 */ /* 0x000fc600078e000e */
[----:B------:R-:W-:-:S05]  /*a0f0*/  FFMA R3, R48, R104, R3 ;  /* 0x0000006830037223 */ /* 0x000fca0000000003 */
[----:B------:R-:W-:-:S05]  /*a100*/  F2FP.BF16.F32.PACK_AB R3, RZ, R3 ;  /* 0x00000003ff03723e */ /* 0x000fca00000010ff */
[----:B------:R0:W-:Y:S01]  /*a110*/  @P4 STG.E.U16 desc[UR36][R8.64+0x60], R3 ;  /* 0x0000600308004986 */ /* 0x0001e2000c101524 */
[----:B------:R-:W-:Y:S05]  /*a120*/  @!P5 BRA `(.L_x_148) ;  /* 0x000000000004d947 */ /* 0x000fea0003800000 */
[----:B------:R0:W5:Y:S02]  /*a130*/  LDG.E.LTC128B.U16 R120, desc[UR36][R6.64+0x62] ;  /* 0x0000622406787981 */ /* 0x000164000c1e1520 */
.L_x_148:
[----:B------:R-:W-:Y:S05]  /*a140*/  BSYNC B1 ;  /* 0x0000000000017941 */ /* 0x000fea0003800000 */
.L_x_147:
[----:B0----5:R-:W-:Y:S01]  /*a150*/  IMAD.U32 R8, R120, 0x10000, RZ ;  /* 0x0001000078087824 */ /* 0x021fe200078e00ff */
        /* <DEDUP_REMOVED lines=11> */
.L_x_150:
[----:B------:R-:W-:Y:S05]  /*a210*/  BSYNC B1 ;  /* 0x0000000000017941 */ /* 0x000fea0003800000 */
.L_x_149:
        /* <DEDUP_REMOVED lines=9> */
.L_x_152:
[----:B------:R-:W-:Y:S05]  /*a2b0*/  BSYNC B1 ;  /* 0x0000000000017941 */ /* 0x000fea0003800000 */
.L_x_151:
        /* <DEDUP_REMOVED lines=9> */
.L_x_154:
[----:B------:R-:W-:Y:S05]  /*a350*/  BSYNC B1 ;  /* 0x0000000000017941 */ /* 0x000fea0003800000 */
.L_x_153:
        /* <DEDUP_REMOVED lines=11> */
.L_x_156:
[----:B------:R-:W-:Y:S05]  /*a410*/  BSYNC B1 ;  /* 0x0000000000017941 */ /* 0x000fea0003800000 */
.L_x_155:
[----:B0--345:R-:W-:Y:S01]  /*a420*/  IMAD.U32 R6, R120, 0x10000, RZ ;  /* 0x0001000078067824 */ /* 0x039fe200078e00ff */
        /* <DEDUP_REMOVED lines=8> */
.L_x_158:
[----:B------:R-:W-:Y:S05]  /*a4b0*/  BSYNC B1 ;  /* 0x0000000000017941 */ /* 0x000fea0003800000 */
.L_x_157:
        /* <DEDUP_REMOVED lines=9> */
.L_x_160:
[----:B------:R-:W-:Y:S05]  /*a550*/  BSYNC B1 ;  /* 0x0000000000017941 */ /* 0x000fea0003800000 */
.L_x_159:
[----:B------:R-:W-:Y:S05]  /*a560*/  @!P0 BRA `(.L_x_161) ;  /* 0x00000014005c8947 */ /* 0x000fea0003800000 */
[----:B-----5:R-:W-:-:S04]  /*a570*/  IMAD.U32 R120, R120, 0x10000, RZ ;  /* 0x0001000078787824 */ /* 0x020fc800078e00ff */
[----:B------:R-:W-:-:S04]  /*a580*/  FMUL R120, R120, R89 ;  /* 0x0000005978787220 */ /* 0x000fc80000400000 */
[----:B------:R-:W-:-:S05]  /*a590*/  FFMA R120, R55, R104, R120 ;  /* 0x0000006837787223 */ /* 0x000fca0000000078 */
[----:B------:R-:W-:-:S05]  /*a5a0*/  F2FP.BF16.F32.PACK_AB R120, RZ, R120 ;  /* 0x00000078ff78723e */ /* 0x000fca00000010ff */
[----:B------:R0:W-:Y:S01]  /*a5b0*/  STG.E.U16 desc[UR36][R4.64+0x72], R120 ;  /* 0x0000727804007986 */ /* 0x0001e2000c101524 */
[----:B------:R-:W-:Y:S05]  /*a5c0*/  BRA `(.L_x_161) ;  /* 0x0000001400447947 */ /* 0x000fea0003800000 */
.L_x_38:
[----:B------:R-:W-:Y:S01]  /*a5d0*/  ULDC.64 UR4, c[0x0][0x7c0] ;  /* 0x0001f00000047ab9 */ /* 0x000fe20000000a00 */
[-C--:B------:R-:W-:Y:S01]  /*a5e0*/  FMUL R56, R56, R104.reuse ;  /* 0x0000006838387220 */ /* 0x080fe20000400000 */
[----:B------:R-:W-:Y:S01]  /*a5f0*/  LEA R8, P1, R98, UR4, 0x1 ;  /* 0x0000000462087c11 */ /* 0x000fe2000f8208ff */
[----:B------:R-:W-:Y:S01]  /*a600*/  IMAD.SHL.U32 R11, R105, 0x2, RZ ;  /* 0x00000002690b7824 */ /* 0x000fe200078e00ff */
[----:B------:R-:W-:Y:S01]  /*a610*/  ISETP.GT.AND P3, PT, R3, 0x1, PT ;  /* 0x000000010300780c */ /* 0x000fe20003f64270 */
[----:B------:R-:W-:Y:S01]  /*a620*/  FMUL R57, R57, R104 ;  /* 0x0000006839397220 */ /* 0x000fe20000400000 */
[----:B------:R-:W-:Y:S01]  /*a630*/  F2FP.BF16.F32.PACK_AB R56, RZ, R56 ;  /* 0x00000038ff38723e */ /* 0x000fe200000010ff */
[-C--:B------:R-:W-:Y:S01]  /*a640*/  FMUL R58, R58, R104.reuse ;  /* 0x000000683a3a7220 */ /* 0x080fe20000400000 */
[----:B------:R-:W-:Y:S01]  /*a650*/  LEA.HI.X R9, R98, UR5, R101, 0x1, P1 ;  /* 0x0000000562097c11 */ /* 0x000fe200088f0c65 */
[-C--:B------:R-:W-:Y:S01]  /*a660*/  FMUL R59, R59, R104.reuse ;  /* 0x000000683b3b7220 */ /* 0x080fe20000400000 */
[----:B------:R-:W-:Y:S01]  /*a670*/  ISETP.GT.AND P1, PT, R0, RZ, P3 ;  /* 0x000000ff0000720c */ /* 0x000fe20001f24270 */
[----:B------:R-:W-:Y:S01]  /*a680*/  IMAD.SHL.U32 R23, R106, 0x2, RZ ;  /* 0x000000026a177824 */ /* 0x000fe200078e00ff */
[----:B------:R-:W-:Y:S01]  /*a690*/  ISETP.GT.AND P2, PT, R0, 0x8, P6 ;  /* 0x000000080000780c */ /* 0x000fe20003744270 */
[----:B------:R-:W-:Y:S01]  /*a6a0*/  @P0 STG.E.U16 desc[UR36][R8.64], R56 ;  /* 0x0000003808000986 */ /* 0x000fe2000c101524 */
[----:B------:R-:W-:Y:S01]  /*a6b0*/  SHF.L.U64.HI R5, R105, 0x1, R108 ;  /* 0x0000000169057819 */ /* 0x000fe2000001026c */
[----:B------:R-:W-:Y:S01]  /*a6c0*/  FMUL R60, R60, R104 ;  /* 0x000000683c3c7220 */ /* 0x000fe20000400000 */
[----:B------:R-:W-:Y:S01]  /*a6d0*/  IADD3 R6, P0, R11, R8, RZ ;  /* 0x000000080b067210 */ /* 0x000fe20007f1e0ff */
[-C--:B------:R-:W-:Y:S01]  /*a6e0*/  FMUL R61, R61, R104.reuse ;  /* 0x000000683d3d7220 */ /* 0x080fe20000400000 */
[----:B------:R-:W-:Y:S01]  /*a6f0*/  F2FP.BF16.F32.PACK_AB R57, RZ, R57 ;  /* 0x00000039ff39723e */ /* 0x000fe200000010ff */
[----:B------:R-:W-:Y:S01]  /*a700*/  FMUL R63, R63, R104 ;  /* 0x000000683f3f7220 */ /* 0x000fe20000400000 */
[----:B------:R-:W-:Y:S01]  /*a710*/  F2FP.BF16.F32.PACK_AB R58, RZ, R58 ;  /* 0x0000003aff3a723e */ /* 0x000fe200000010ff */
[----:B------:R-:W-:Y:S01]  /*a720*/  IMAD.X R7, R5, 0x1, R9, P0 ;  /* 0x0000000105077824 */ /* 0x000fe200000e0609 */
[----:B------:R-:W-:Y:S01]  /*a730*/  ISETP.GT.AND P0, PT, R0, 0x8, P3 ;  /* 0x000000080000780c */ /* 0x000fe20001f04270 */
[----:B------:R-:W-:Y:S01]  /*a740*/  @P1 STG.E.U16 desc[UR36][R8.64+0x2], R57 ;  /* 0x0000023908001986 */ /* 0x000fe2000c101524 */
[----:B------:R-:W-:Y:S01]  /*a750*/  F2FP.BF16.F32.PACK_AB R59, RZ, R59 ;  /* 0x0000003bff3b723e */ /* 0x000fe200000010ff */
[----:B------:R-:W-:Y:S01]  /*a760*/  FMUL R62, R62, R104 ;  /* 0x000000683e3e7220 */ /* 0x000fe20000400000 */
[----:B------:R-:W-:Y:S01]  /*a770*/  SHF.L.U64.HI R21, R106, 0x1, R107 ;  /* 0x000000016a157819 */ /* 0x000fe2000001026b */
[----:B------:R-:W-:Y:S01]  /*a780*/  @P2 STG.E.U16 desc[UR36][R6.64], R58 ;  /* 0x0000003a06002986 */ /* 0x000fe2000c101524 */
[----:B------:R-:W-:Y:S01]  /*a790*/  IADD3 R4, P1, P2, R23, R8, R11 ;  /* 0x0000000817047210 */ /* 0x000fe20007a3e00b */
[-C--:B------:R-:W-:Y:S01]  /*a7a0*/  FMUL R64, R64, R104.reuse ;  /* 0x0000006840407220 */ /* 0x080fe20000400000 */
[----:B------:R-:W-:Y:S01]  /*a7b0*/  ISETP.GT.AND P4, PT, R3, 0x8, PT ;  /* 0x000000080300780c */ /* 0x000fe20003f84270 */
[-C--:B------:R-:W-:Y:S01]  /*a7c0*/  FMUL R65, R65, R104.reuse ;  /* 0x0000006841417220 */ /* 0x080fe20000400000 */
[----:B------:R-:W-:Y:S01]  /*a7d0*/  ISETP.GT.AND P3, PT, R3, 0x9, PT ;  /* 0x000000090300780c */ /* 0x000fe20003f64270 */
[-C--:B------:R-:W-:Y:S01]  /*a7e0*/  FMUL R66, R66, R104.reuse ;  /* 0x0000006842427220 */ /* 0x080fe20000400000 */
[----:B------:R-:W-:Y:S01]  /*a7f0*/  IADD3.X R5, R21, R9, R5, P1, P2 ;  /* 0x0000000915057210 */ /* 0x000fe20000fe4405 */
[----:B------:R-:W-:Y:S01]  /*a800*/  @P0 STG.E.U16 desc[UR36][R6.64+0x2], R59 ;  /* 0x0000023b06000986 */ /* 0x000fe2000c101524 */
[C---:B------:R-:W-:Y:S01]  /*a810*/  ISETP.GT.AND P1, PT, R0.reuse, RZ, P4 ;  /* 0x000000ff0000720c */ /* 0x040fe20002724270 */
[-C--:B------:R-:W-:Y:S01]  /*a820*/  FMUL R67, R67, R104.reuse ;  /* 0x0000006843437220 */ /* 0x080fe20000400000 */
[----:B------:R-:W-:Y:S01]  /*a830*/  ISETP.GT.AND P0, PT, R0, RZ, P3 ;  /* 0x000000ff0000720c */ /* 0x000fe20001f04270 */
[----:B------:R-:W-:Y:S01]  /*a840*/  FMUL R68, R68, R104 ;  /* 0x0000006844447220 */ /* 0x000fe20000400000 */
[----:B------:R-:W-:Y:S01]  /*a850*/  F2FP.BF16.F32.PACK_AB R60, RZ, R60 ;  /* 0x0000003cff3c723e */ /* 0x000fe200000010ff */
[-C--:B------:R-:W-:Y:S01]  /*a860*/  FMUL R69, R69, R104.reuse ;  /* 0x0000006845457220 */ /* 0x080fe20000400000 */
[----:B------:R-:W-:Y:S01]  /*a870*/  F2FP.BF16.F32.PACK_AB R61, RZ, R61 ;  /* 0x0000003dff3d723e */ /* 0x000fe200000010ff */
[-C--:B------:R-:W-:Y:S01]  /*a880*/  FMUL R70, R70, R104.reuse ;  /* 0x0000006846467220 */ /* 0x080fe20000400000 */
[----:B------:R-:W-:Y:S01]  /*a890*/  F2FP.BF16.F32.PACK_AB R63, RZ, R63 ;  /* 0x0000003fff3f723e */ /* 0x000fe200000010ff */
[----:B------:R-:W-:Y:S01]  /*a8a0*/  FMUL R71, R71, R104 ;  /* 0x0000006847477220 */ /* 0x000fe20000400000 */
[----:B------:R-:W-:Y:S01]  /*a8b0*/  F2FP.BF16.F32.PACK_AB R62, RZ, R62 ;  /* 0x0000003eff3e723e */ /* 0x000fe200000010ff */
[----:B------:R-:W-:Y:S01]  /*a8c0*/  FMUL R72, R72, R104 ;  /* 0x0000006848487220 */ /* 0x000fe20000400000 */
[----:B------:R-:W-:Y:S01]  /*a8d0*/  F2FP.BF16.F32.PACK_AB R64, RZ, R64 ;  /* 0x00000040ff40723e */ /* 0x000fe200000010ff */
[----:B------:R-:W-:Y:S01]  /*a8e0*/  @P1 STG.E.U16 desc[UR36][R8.64+0x10], R60 ;  /* 0x0000103c08001986 */ /* 0x000fe2000c101524 */
[C---:B------:R-:W-:Y:S01]  /*a8f0*/  ISETP.GT.AND P1, PT, R0.reuse, 0x8, P4 ;  /* 0x000000080000780c */ /* 0x040fe20002724270 */
[-C--:B------:R-:W-:Y:S01]  /*a900*/  FMUL R73, R73, R104.reuse ;  /* 0x0000006849497220 */ /* 0x080fe20000400000 */
[C---:B------:R-:W-:Y:S01]  /*a910*/  ISETP.GT.AND P2, PT, R3.reuse, 0x11, PT ;  /* 0x000000110300780c */ /* 0x040fe20003f44270 */
[----:B------:R-:W-:Y:S01]  /*a920*/  @P0 STG.E.U16 desc[UR36][R8.64+0x12], R61 ;  /* 0x0000123d08000986 */ /* 0x000fe2000c101524 */
[----:B------:R-:W-:Y:S01]  /*a930*/  ISETP.GT.AND P0, PT, R0, 0x8, P3 ;  /* 0x000000080000780c */ /* 0x000fe20001f04270 */
[-C--:B------:R-:W-:Y:S01]  /*a940*/  FMUL R74, R74, R104.reuse ;  /* 0x000000684a4a7220 */ /* 0x080fe20000400000 */
[----:B------:R-:W-:Y:S01]  /*a950*/  ISETP.GT.AND P3, PT, R3, 0x10, PT ;  /* 0x000000100300780c */ /* 0x000fe20003f64270 */
[-C--:B------:R-:W-:Y:S01]  /*a960*/  FMUL R75, R75, R104.reuse ;  /* 0x000000684b4b7220 */ /* 0x080fe20000400000 */
[----:B------:R-:W-:Y:S01]  /*a970*/  F2FP.BF16.F32.PACK_AB R65, RZ, R65 ;  /* 0x00000041ff41723e */ /* 0x000fe200000010ff */
[----:B------:R-:W-:Y:S01]  /*a980*/  FMUL R76, R76, R104 ;  /* 0x000000684c4c7220 */ /* 0x000fe20000400000 */
[----:B------:R-:W-:Y:S01]  /*a990*/  F2FP.BF16.F32.PACK_AB R66, RZ, R66 ;  /* 0x00000042ff42723e */ /* 0x000fe200000010ff */
[----:B------:R-:W-:Y:S01]  /*a9a0*/  FMUL R77, R77, R104 ;  /* 0x000000684d4d7220 */ /* 0x000fe20000400000 */
[----:B------:R-:W-:Y:S01]  /*a9b0*/  F2FP.BF16.F32.PACK_AB R67, RZ, R67 ;  /* 0x00000043ff43723e */ /* 0x000fe200000010ff */
[----:B------:R-:W-:Y:S01]  /*a9c0*/  @P1 STG.E.U16 desc[UR36][R6.64+0x10], R62 ;  /* 0x0000103e06001986 */ /* 0x000fe2000c101524 */
[----:B------:R-:W-:Y:S01]  /*a9d0*/  F2FP.BF16.F32.PACK_AB R68, RZ, R68 ;  /* 0x00000044ff44723e */ /* 0x000fe200000010ff */
[-C--:B------:R-:W-:Y:S01]  /*a9e0*/  FMUL R78, R78, R104.reuse ;  /* 0x000000684e4e7220 */ /* 0x080fe20000400000 */
[----:B------:R-:W-:Y:S01]  /*a9f0*/  ISETP.GT.AND P1, PT, R3, 0x19, PT ;  /* 0x000000190300780c */ /* 0x000fe20003f24270 */
[----:B------:R-:W-:Y:S01]  /*aa00*/  @P0 STG.E.U16 desc[UR36][R6.64+0x12], R63 ;  /* 0x0000123f06000986 */ /* 0x000fe2000c101524 */
[----:B------:R-:W-:Y:S01]  /*aa10*/  ISETP.GT.AND P0, PT, R0, RZ, P3 ;  /* 0x000000ff0000720c */ /* 0x000fe20001f04270 */
[-C--:B------:R-:W-:Y:S01]  /*aa20*/  FMUL R79, R79, R104.reuse ;  /* 0x000000684f4f7220 */ /* 0x080fe20000400000 */
[----:B------:R-:W-:Y:S01]  /*aa30*/  F2FP.BF16.F32.PACK_AB R69, RZ, R69 ;  /* 0x00000045ff45723e */ /* 0x000fe200000010ff */
[----:B------:R-:W-:Y:S01]  /*aa40*/  FMUL R80, R80, R104 ;  /* 0x0000006850507220 */ /* 0x000fe20000400000 */
[----:B------:R-:W-:Y:S01]  /*aa50*/  F2FP.BF16.F32.PACK_AB R70, RZ, R70 ;  /* 0x00000046ff46723e */ /* 0x000fe200000010ff */
        /* <DEDUP_REMOVED lines=8> */
[----:B------:R-:W-:Y:S01]  /*aae0*/  @P0 STG.E.U16 desc[UR36][R8.64+0x20], R64 ;  /* 0x0000204008000986 */ /* 0x000fe2000c101524 */
[----:B------:R-:W-:Y:S01]  /*aaf0*/  ISETP.GT.AND P0, PT, R0, RZ, P2 ;  /* 0x000000ff0000720c */ /* 0x000fe20001704270 */
[-C--:B------:R-:W-:Y:S01]  /*ab00*/  FMUL R85, R85, R104.reuse ;  /* 0x0000006855557220 */ /* 0x080fe20000400000 */
[----:B------:R-:W-:Y:S01]  /*ab10*/  F2FP.BF16.F32.PACK_AB R75, RZ, R75 ;  /* 0x0000004bff4b723e */ /* 0x000fe200000010ff */
[-C--:B------:R-:W-:Y:S01]  /*ab20*/  FMUL R86, R86, R104.reuse ;  /* 0x0000006856567220 */ /* 0x080fe20000400000 */
[----:B------:R-:W-:Y:S01]  /*ab30*/  ISETP.GT.AND P5, PT, R3, 0x28, PT ;  /* 0x000000280300780c */ /* 0x000fe20003fa4270 */
[----:B------:R-:W-:Y:S01]  /*ab40*/  FMUL R87, R87, R104 ;  /* 0x0000006857577220 */ /* 0x000fe20000400000 */
[----:B------:R-:W-:Y:S01]  /*ab50*/  F2FP.BF16.F32.PACK_AB R76, RZ, R76 ;  /* 0x0000004cff4c723e */ /* 0x000fe200000010ff */
[-C--:B------:R-:W-:Y:S01]  /*ab60*/  FMUL R24, R24, R104.reuse ;  /* 0x0000006818187220 */ /* 0x080fe20000400000 */
[----:B------:R-:W-:Y:S01]  /*ab70*/  ISETP.GT.AND P4, PT, R3, 0x29, PT ;  /* 0x000000290300780c */ /* 0x000fe20003f84270 */
[-C--:B------:R-:W-:Y:S01]  /*ab80*/  FMUL R25, R25, R104.reuse ;  /* 0x0000006819197220 */ /* 0x080fe20000400000 */
[----:B------:R-:W-:Y:S01]  /*ab90*/  F2FP.BF16.F32.PACK_AB R77, RZ, R77 ;  /* 0x0000004dff4d723e */ /* 0x000fe200000010ff */
[----:B------:R-:W-:Y:S01]  /*aba0*/  FMUL R26, R26, R104 ;  /* 0x000000681a1a7220 */ /* 0x000fe20000400000 */
[----:B------:R-:W-:Y:S01]  /*abb0*/  F2FP.BF16.F32.PACK_AB R78, RZ, R78 ;  /* 0x0000004eff4e723e */ /* 0x000fe200000010ff */
[----:B------:R-:W-:Y:S01]  /*abc0*/  @P0 STG.E.U16 desc[UR36][R8.64+0x22], R65 ;  /* 0x0000224108000986 */ /* 0x000fe2000c101524 */
[----:B------:R-:W-:Y:S01]  /*abd0*/  ISETP.GT.AND P0, PT, R0, 0x8, P3 ;  /* 0x000000080000780c */ /* 0x000fe20001f04270 */
[-C--:B------:R-:W-:Y:S01]  /*abe0*/  FMUL R27, R27, R104.reuse ;  /* 0x000000681b1b7220 */ /* 0x080fe20000400000 */
[----:B------:R-:W-:Y:S01]  /*abf0*/  F2FP.BF16.F32.PACK_AB R79, RZ, R79 ;  /* 0x0000004fff4f723e */ /* 0x000fe200000010ff */
[-C--:B------:R-:W-:Y:S01]  /*ac00*/  FMUL R28, R28, R104.reuse ;  /* 0x000000681c1c7220 */ /* 0x080fe20000400000 */
[----:B------:R-:W-:Y:S01]  /*ac10*/  ISETP.GT.AND P3, PT, R3, 0x30, PT ;  /* 0x000000300300780c */ /* 0x000fe20003f64270 */
        /* <DEDUP_REMOVED lines=8> */
[----:B------:R-:W-:Y:S01]  /*aca0*/  @P0 STG.E.U16 desc[UR36][R6.64+0x20], R66 ;  /* 0x0000204206000986 */ /* 0x000fe2000c101524 */
[----:B------:R-:W-:Y:S01]  /*acb0*/  ISETP.GT.AND P0, PT, R0, 0x8, P2 ;  /* 0x000000080000780c */ /* 0x000fe20001704270 */
[-C--:B------:R-:W-:Y:S01]  /*acc0*/  FMUL R33, R33, R104.reuse ;  /* 0x0000006821217220 */ /* 0x080fe20000400000 */
[----:B------:R-:W-:Y:S01]  /*acd0*/  ISETP.GT.AND P2, PT, R3, 0x18, PT ;  /* 0x000000180300780c */ /* 0x000fe20003f44270 */
[----:B------:R-:W-:Y:S01]  /*ace0*/  FMUL R34, R34, R104 ;  /* 0x0000006822227220 */ /* 0x000fe20000400000 */
[----:B------:R-:W-:Y:S01]  /*acf0*/  F2FP.BF16.F32.PACK_AB R84, RZ, R84 ;  /* 0x00000054ff54723e */ /* 0x000fe200000010ff */
[-C--:B------:R-:W-:Y:S01]  /*ad00*/  FMUL R35, R35, R104.reuse ;  /* 0x0000006823237220 */ /* 0x080fe20000400000 */
[----:B------:R-:W-:Y:S01]  /*ad10*/  P2R R20, PR, RZ, 0x20 ;  /* 0x00000020ff147803 */ /* 0x000fe20000000000 */
[-C--:B------:R-:W-:Y:S01]  /*ad20*/  FMUL R36, R36, R104.reuse ;  /* 0x0000006824247220 */ /* 0x080fe20000400000 */
[----:B------:R-:W-:Y:S01]  /*ad30*/  F2FP.BF16.F32.PACK_AB R85, RZ, R85 ;  /* 0x00000055ff55723e */ /* 0x000fe200000010ff */
[----:B------:R-:W-:Y:S01]  /*ad40*/  FMUL R37, R37, R104 ;  /* 0x0000006825257220 */ /* 0x000fe20000400000 */
[----:B------:R-:W-:Y:S01]  /*ad50*/  F2FP.BF16.F32.PACK_AB R86, RZ, R86 ;  /* 0x00000056ff56723e */ /* 0x000fe200000010ff */
[-C--:B------:R-:W-:Y:S01]  /*ad60*/  FMUL R38, R38, R104.reuse ;  /* 0x0000006826267220 */ /* 0x080fe20000400000 */
[----:B------:R-:W-:Y:S01]  /*ad70*/  F2FP.BF16.F32.PACK_AB R87, RZ, R87 ;  /* 0x00000057ff57723e */ /* 0x000fe200000010ff */
[----:B------:R-:W-:Y:S01]  /*ad80*/  @P0 STG.E.U16 desc[UR36][R6.64+0x22], R67 ;  /* 0x0000224306000986 */ /* 0x000fe2000c101524 */
[----:B------:R-:W-:Y:S01]  /*ad90*/  ISETP.GT.AND P0, PT, R0, RZ, P2 ;  /* 0x000000ff0000720c */ /* 0x000fe20001704270 */
        /* <DEDUP_REMOVED lines=36> */
[----:B------:R-:W-:Y:S01]  /*afe0*/  FMUL R55, R55, R104 ;  /* 0x0000006837377220 */ /* 0x000fe20000400000 */
[----:B------:R-:W-:-:S02]  /*aff0*/  F2FP.BF16.F32.PACK_AB R39, RZ, R39 ;  /* 0x00000027ff27723e */ /* 0x000fc400000010ff */
[----:B------:R-:W-:Y:S01]  /*b000*/  F2FP.BF16.F32.PACK_AB R40, RZ, R40 ;  /* 0x00000028ff28723e */ /* 0x000fe200000010ff */
[----:B------:R-:W-:Y:S01]  /*b010*/  @P0 STG.E.U16 desc[UR36][R6.64+0x30], R70 ;  /* 0x0000304606000986 */ /* 0x000fe2000c101524 */
[----:B------:R-:W-:Y:S02]  /*b020*/  ISETP.GT.AND P0, PT, R0, 0x8, P1 ;  /* 0x000000080000780c */ /* 0x000fe40000f04270 */
[----:B------:R-:W-:Y:S02]  /*b030*/  ISETP.GT.AND P1, PT, R3, 0x21, PT ;  /* 0x000000210300780c */ /* 0x000fe40003f24270 */
[----:B------:R-:W-:Y:S02]  /*b040*/  F2FP.BF16.F32.PACK_AB R41, RZ, R41 ;  /* 0x00000029ff29723e */ /* 0x000fe400000010ff */
[----:B------:R-:W-:Y:S02]  /*b050*/  F2FP.BF16.F32.PACK_AB R42, RZ, R42 ;  /* 0x0000002aff2a723e */ /* 0x000fe400000010ff */
[----:B------:R-:W-:-:S02]  /*b060*/  F2FP.BF16.F32.PACK_AB R43, RZ, R43 ;  /* 0x0000002bff2b723e */ /* 0x000fc400000010ff */
[----:B------:R-:W-:Y:S02]  /*b070*/  F2FP.BF16.F32.PACK_AB R44, RZ, R44 ;  /* 0x0000002cff2c723e */ /* 0x000fe400000010ff */
[----:B------:R-:W-:Y:S01]  /*b080*/  F2FP.BF16.F32.PACK_AB R45, RZ, R45 ;  /* 0x0000002dff2d723e */ /* 0x000fe200000010ff */
[----:B------:R-:W-:Y:S01]  /*b090*/  @P0 STG.E.U16 desc[UR36][R6.64+0x32], R71 ;  /* 0x0000324706000986 */ /* 0x000fe2000c101524 */
[----:B------:R-:W-:Y:S02]  /*b0a0*/  ISETP.GT.AND P0, PT, R0, RZ, P2 ;  /* 0x000000ff0000720c */ /* 0x000fe40001704270 */
[----:B------:R-:W-:Y:S02]  /*b0b0*/  F2FP.BF16.F32.PACK_AB R46, RZ, R46 ;  /* 0x0000002eff2e723e */ /* 0x000fe400000010ff */
[----:B------:R-:W-:Y:S02]  /*b0c0*/  F2FP.BF16.F32.PACK_AB R47, RZ, R47 ;  /* 0x0000002fff2f723e */ /* 0x000fe400000010ff */
[----:B------:R-:W-:-:S02]  /*b0d0*/  F2FP.BF16.F32.PACK_AB R48, RZ, R48 ;  /* 0x00000030ff30723e */ /* 0x000fc400000010ff */
[----:B------:R-:W-:Y:S02]  /*b0e0*/  F2FP.BF16.F32.PACK_AB R49, RZ, R49 ;  /* 0x00000031ff31723e */ /* 0x000fe400000010ff */
[----:B------:R-:W-:Y:S02]  /*b0f0*/  F2FP.BF16.F32.PACK_AB R50, RZ, R50 ;  /* 0x00000032ff32723e */ /* 0x000fe400000010ff */
[----:B------:R-:W-:Y:S01]  /*b100*/  F2FP.BF16.F32.PACK_AB R51, RZ, R51 ;  /* 0x00000033ff33723e */ /* 0x000fe200000010ff */
[----:B------:R-:W-:Y:S01]  /*b110*/  @P0 STG.E.U16 desc[UR36][R8.64+0x40], R72 ;  /* 0x0000404808000986 */ /* 0x000fe2000c101524 */
[----:B------:R-:W-:Y:S02]  /*b120*/  ISETP.GT.AND P0, PT, R0, RZ, P1 ;  /* 0x000000ff0000720c */ /* 0x000fe40000f04270 */
[----:B------:R-:W-:Y:S02]  /*b130*/  F2FP.BF16.F32.PACK_AB R52, RZ, R52 ;  /* 0x00000034ff34723e */ /* 0x000fe400000010ff */
[----:B------:R-:W-:-:S02]  /*b140*/  F2FP.BF16.F32.PACK_AB R53, RZ, R53 ;  /* 0x00000035ff35723e */ /* 0x000fc400000010ff */
[----:B------:R-:W-:Y:S02]  /*b150*/  F2FP.BF16.F32.PACK_AB R54, RZ, R54 ;  /* 0x00000036ff36723e */ /* 0x000fe400000010ff */
[----:B------:R-:W-:-:S05]  /*b160*/  F2FP.BF16.F32.PACK_AB R55, RZ, R55 ;  /* 0x00000037ff37723e */ /* 0x000fca00000010ff */
[----:B------:R-:W-:Y:S01]  /*b170*/  @P0 STG.E.U16 desc[UR36][R8.64+0x42], R73 ;  /* 0x0000424908000986 */ /* 0x000fe2000c101524 */
[----:B------:R-:W-:Y:S02]  /*b180*/  ISETP.GT.AND P0, PT, R0, 0x8, P2 ;  /* 0x000000080000780c */ /* 0x000fe40001704270 */
[----:B------:R-:W-:-:S11]  /*b190*/  ISETP.GT.AND P2, PT, R3, 0x38, PT ;  /* 0x000000380300780c */ /* 0x000fd60003f44270 */
[----:B------:R-:W-:Y:S01]  /*b1a0*/  @P0 STG.E.U16 desc[UR36][R6.64+0x40], R74 ;  /* 0x0000404a06000986 */ /* 0x000fe2000c101524 */
[----:B------:R-:W-:-:S13]  /*b1b0*/  ISETP.GT.AND P0, PT, R0, 0x8, P1 ;  /* 0x000000080000780c */ /* 0x000fda0000f04270 */
[----:B------:R-:W-:Y:S01]  /*b1c0*/  @P0 STG.E.U16 desc[UR36][R6.64+0x42], R75 ;  /* 0x0000424b06000986 */ /* 0x000fe2000c101524 */
[----:B------:R-:W-:-:S13]  /*b1d0*/  ISETP.GT.AND P0, PT, R0, RZ, P5 ;  /* 0x000000ff0000720c */ /* 0x000fda0002f04270 */
[----:B------:R-:W-:Y:S01]  /*b1e0*/  @P0 STG.E.U16 desc[UR36][R8.64+0x50], R76 ;  /* 0x0000504c08000986 */ /* 0x000fe2000c101524 */
[----:B------:R-:W-:-:S13]  /*b1f0*/  ISETP.GT.AND P0, PT, R0, RZ, P4 ;  /* 0x000000ff0000720c */ /* 0x000fda0002704270 */
[----:B------:R-:W-:Y:S01]  /*b200*/  @P0 STG.E.U16 desc[UR36][R8.64+0x52], R77 ;  /* 0x0000524d08000986 */ /* 0x000fe2000c101524 */
[----:B------:R-:W-:-:S13]  /*b210*/  ISETP.GT.AND P0, PT, R0, 0x8, P5 ;  /* 0x000000080000780c */ /* 0x000fda0002f04270 */
[----:B------:R-:W-:Y:S01]  /*b220*/  @P0 STG.E.U16 desc[UR36][R6.64+0x50], R78 ;  /* 0x0000504e06000986 */ /* 0x000fe2000c101524 */
[----:B------:R-:W-:-:S13]  /*b230*/  ISETP.GT.AND P0, PT, R0, 0x8, P4 ;  /* 0x000000080000780c */ /* 0x000fda0002704270 */
[----:B------:R-:W-:Y:S01]  /*b240*/  @P0 STG.E.U16 desc[UR36][R6.64+0x52], R79 ;  /* 0x0000524f06000986 */ /* 0x000fe2000c101524 */
[----:B------:R-:W-:-:S13]  /*b250*/  ISETP.GT.AND P0, PT, R0, RZ, P3 ;  /* 0x000000ff0000720c */ /* 0x000fda0001f04270 */
[----:B------:R-:W-:Y:S01]  /*b260*/  @P0 STG.E.U16 desc[UR36][R8.64+0x60], R80 ;  /* 0x0000605008000986 */ /* 0x000fe2000c101524 */
[----:B------:R-:W-:-:S04]  /*b270*/  ISETP.GT.AND P0, PT, R3, 0x31, PT ;  /* 0x000000310300780c */ /* 0x000fc80003f04270 */
[----:B------:R-:W-:-:S13]  /*b280*/  ISETP.GT.AND P1, PT, R0, RZ, P0 ;  /* 0x000000ff0000720c */ /* 0x000fda0000724270 */
[----:B------:R-:W-:Y:S01]  /*b290*/  @P1 STG.E.U16 desc[UR36][R8.64+0x62], R81 ;  /* 0x0000625108001986 */ /* 0x000fe2000c101524 */
[----:B------:R-:W-:-:S13]  /*b2a0*/  ISETP.GT.AND P1, PT, R0, 0x8, P3 ;  /* 0x000000080000780c */ /* 0x000fda0001f24270 */
[----:B------:R-:W-:Y:S01]  /*b2b0*/  @P1 STG.E.U16 desc[UR36][R6.64+0x60], R82 ;  /* 0x0000605206001986 */ /* 0x000fe2000c101524 */
[----:B------:R-:W-:-:S13]  /*b2c0*/  ISETP.GT.AND P1, PT, R0, 0x8, P0 ;  /* 0x000000080000780c */ /* 0x000fda0000724270 */
[----:B------:R-:W-:Y:S01]  /*b2d0*/  @P1 STG.E.U16 desc[UR36][R6.64+0x62], R83 ;  /* 0x0000625306001986 */ /* 0x000fe2000c101524 */
[----:B------:R-:W-:-:S05]  /*b2e0*/  IADD3 R12, P1, R23, R6, RZ ;  /* 0x00000006170c7210 */ /* 0x000fca0007f3e0ff */
[----:B------:R-:W-:Y:S01]  /*b2f0*/  IMAD.X R13, R21, 0x1, R7, P1 ;  /* 0x00000001150d7824 */ /* 0x000fe200008e0607 */
[----:B------:R-:W-:-:S13]  /*b300*/  ISETP.GT.AND P1, PT, R0, RZ, P2 ;  /* 0x000000ff0000720c */ /* 0x000fda0001724270 */
[----:B------:R-:W-:Y:S01]  /*b310*/  @P1 STG.E.U16 desc[UR36][R8.64+0x70], R84 ;  /* 0x0000705408001986 */ /* 0x000fe2000c101524 */
[----:B------:R-:W-:-:S05]  /*b320*/  IADD3 R14, P1, R23, R6, RZ ;  /* 0x00000006170e7210 */ /* 0x000fca0007f3e0ff */
[----:B------:R-:W-:Y:S01]  /*b330*/  IMAD.X R15, R21, 0x1, R7, P1 ;  /* 0x00000001150f7824 */ /* 0x000fe200008e0607 */
[----:B------:R-:W-:-:S05]  /*b340*/  IADD3 R10, P1, R23, R8, RZ ;  /* 0x00000008170a7210 */ /* 0x000fca0007f3e0ff */
[----:B------:R-:W-:Y:S01]  /*b350*/  IMAD.X R11, R21, 0x1, R9, P1 ;  /* 0x00000001150b7824 */ /* 0x000fe200008e0609 */
[----:B------:R-:W-:-:S04]  /*b360*/  ISETP.GT.AND P1, PT, R3, 0x39, PT ;  /* 0x000000390300780c */ /* 0x000fc80003f24270 */
[----:B------:R-:W-:-:S13]  /*b370*/  ISETP.GT.AND P5, PT, R0, RZ, P1 ;  /* 0x000000ff0000720c */ /* 0x000fda0000fa4270 */
[----:B------:R-:W-:Y:S01]  /*b380*/  @P5 STG.E.U16 desc[UR36][R8.64+0x72], R85 ;  /* 0x0000725508005986 */ /* 0x000fe2000c101524 */
[----:B------:R-:W-:-:S13]  /*b390*/  ISETP.GT.AND P5, PT, R0, 0x8, P2 ;  /* 0x000000080000780c */ /* 0x000fda00017a4270 */
[----:B------:R-:W-:Y:S01]  /*b3a0*/  @P5 STG.E.U16 desc[UR36][R6.64+0x70], R86 ;  /* 0x0000705606005986 */ /* 0x000fe2000c101524 */
[----:B------:R-:W-:-:S13]  /*b3b0*/  ISETP.GT.AND P5, PT, R0, 0x8, P1 ;  /* 0x000000080000780c */ /* 0x000fda0000fa4270 */
[----:B------:R0:W-:Y:S01]  /*b3c0*/  @P5 STG.E.U16 desc[UR36][R6.64+0x72], R87 ;  /* 0x0000725706005986 */ /* 0x0001e2000c101524 */
[C---:B------:R-:W-:Y:S02]  /*b3d0*/  ISETP.GT.AND P5, PT, R0.reuse, 0x80, P6 ;  /* 0x000000800000780c */ /* 0x040fe400037a4270 */
[----:B------:R-:W-:-:S11]  /*b3e0*/  ISETP.GT.AND P6, PT, R0, 0x88, P6 ;  /* 0x000000880000780c */ /* 0x000fd600037c4270 */
[----:B------:R-:W-:Y:S01]  /*b3f0*/  @P5 STG.E.U16 desc[UR36][R10.64], R24 ;  /* 0x000000180a005986 */ /* 0x000fe2000c101524 */
[----:B------:R-:W-:-:S04]  /*b400*/  ISETP.GT.AND P5, PT, R3, 0x1, PT ;  /* 0x000000010300780c */ /* 0x000fc80003fa4270 */
[----:B------:R-:W-:-:S13]  /*b410*/  ISETP.GT.AND P5, PT, R0, 0x80, P5 ;  /* 0x000000800000780c */ /* 0x000fda0002fa4270 */
[----:B0-----:R-:W-:Y:S02]  /*b420*/  @P5 IMAD.MOV.U32 R6, RZ, RZ, R10 ;  /* 0x000000ffff065224 */ /* 0x001fe400078e000a */
[----:B------:R-:W-:-:S05]  /*b430*/  @P5 IMAD.MOV.U32 R7, RZ, RZ, R11 ;  /* 0x000000ffff075224 */ /* 0x000fca00078e000b */
[----:B------:R0:W-:Y:S01]  /*b440*/  @P5 STG.E.U16 desc[UR36][R6.64+0x2], R25 ;  /* 0x0000021906005986 */ /* 0x0001e2000c101524 */
[----:B------:R-:W-:-:S03]  /*b450*/  ISETP.NE.AND P5, PT, R20, RZ, PT ;  /* 0x000000ff1400720c */ /* 0x000fc60003fa5270 */
[----:B------:R-:W-:Y:S01]  /*b460*/  @P6 STG.E.U16 desc[UR36][R12.64], R26 ;  /* 0x0000001a0c006986 */ /* 0x000fe2000c101524 */
[----:B------:R-:W-:-:S04]  /*b470*/  ISETP.GT.AND P6, PT, R3, 0x1, PT ;  /* 0x000000010300780c */ /* 0x000fc80003fc4270 */
[----:B------:R-:W-:-:S13]  /*b480*/  ISETP.GT.AND P6, PT, R0, 0x88, P6 ;  /* 0x000000880000780c */ /* 0x000fda00037c4270 */
[----:B------:R-:W-:Y:S01]  /*b490*/  @P6 STG.E.U16 desc[UR36][R14.64+0x2], R27 ;  /* 0x0000021b0e006986 */ /* 0x000fe2000c101524 */
[----:B------:R-:W-:-:S04]  /*b4a0*/  ISETP.GT.AND P6, PT, R3, 0x8, PT ;  /* 0x000000080300780c */ /* 0x000fc80003fc4270 */
[----:B------:R-:W-:-:S13]  /*b4b0*/  ISETP.GT.AND P6, PT, R0, 0x80, P6 ;  /* 0x000000800000780c */ /* 0x000fda00037c4270 */
[----:B0-----:R-:W-:Y:S02]  /*b4c0*/  @P6 IMAD.MOV.U32 R6, RZ, RZ, R10 ;  /* 0x000000ffff066224 */ /* 0x001fe400078e000a */
[----:B------:R-:W-:-:S05]  /*b4d0*/  @P6 IMAD.MOV.U32 R7, RZ, RZ, R11 ;  /* 0x000000ffff076224 */ /* 0x000fca00078e000b */
[----:B------:R0:W-:Y:S01]  /*b4e0*/  @P6 STG.E.U16 desc[UR36][R6.64+0x10], R28 ;  /* 0x0000101c06006986 */ /* 0x0001e2000c101524 */
[----:B------:R-:W-:-:S04]  /*b4f0*/  ISETP.GT.AND P6, PT, R3, 0x9, PT ;  /* 0x000000090300780c */ /* 0x000fc80003fc4270 */
[----:B------:R-:W-:-:S13]  /*b500*/  ISETP.GT.AND P6, PT, R0, 0x80, P6 ;  /* 0x000000800000780c */ /* 0x000fda00037c4270 */
[----:B0-----:R-:W-:Y:S02]  /*b510*/  @P6 IMAD.MOV.U32 R6, RZ, RZ, R10 ;  /* 0x000000ffff066224 */ /* 0x001fe400078e000a */
[----:B------:R-:W-:-:S05]  /*b520*/  @P6 IMAD.MOV.U32 R7, RZ, RZ, R11 ;  /* 0x000000ffff076224 */ /* 0x000fca00078e000b */
[----:B------:R0:W-:Y:S01]  /*b530*/  @P6 STG.E.U16 desc[UR36][R6.64+0x12], R29 ;  /* 0x0000121d06006986 */ /* 0x0001e2000c101524 */
[----:B------:R-:W-:-:S04]  /*b540*/  ISETP.GT.AND P6, PT, R3, 0x8, PT ;  /* 0x000000080300780c */ /* 0x000fc80003fc4270 */
[----:B------:R-:W-:-:S13]  /*b550*/  ISETP.GT.AND P6, PT, R0, 0x88, P6 ;  /* 0x000000880000780c */ /* 0x000fda00037c4270 */
        /* <DEDUP_REMOVED lines=52> */
[C---:B------:R-:W-:Y:S02]  /*b8a0*/  ISETP.GT.AND P6, PT, R0.reuse, 0x80, P5 ;  /* 0x000000800000780c */ /* 0x040fe40002fc4270 */
[----:B------:R-:W-:-:S11]  /*b8b0*/  ISETP.GT.AND P5, PT, R0, 0x88, P5 ;  /* 0x000000880000780c */ /* 0x000fd60002fa4270 */
[----:B0-----:R-:W-:Y:S02]  /*b8c0*/  @P6 IMAD.MOV.U32 R6, RZ, RZ, R10 ;  /* 0x000000ffff066224 */ /* 0x001fe400078e000a */
[----:B------:R-:W-:-:S05]  /*b8d0*/  @P6 IMAD.MOV.U32 R7, RZ, RZ, R11 ;  /* 0x000000ffff076224 */ /* 0x000fca00078e000b */
[----:B------:R0:W-:Y:S01]  /*b8e0*/  @P6 STG.E.U16 desc[UR36][R6.64+0x50], R44 ;  /* 0x0000502c06006986 */ /* 0x0001e2000c101524 */
[C---:B------:R-:W-:Y:S02]  /*b8f0*/  ISETP.GT.AND P6, PT, R0.reuse, 0x80, P4 ;  /* 0x000000800000780c */ /* 0x040fe400027c4270 */
[----:B------:R-:W-:-:S11]  /*b900*/  ISETP.GT.AND P4, PT, R0, 0x88, P4 ;  /* 0x000000880000780c */ /* 0x000fd60002784270 */
[----:B0-----:R-:W-:Y:S02]  /*b910*/  @P6 IMAD.MOV.U32 R6, RZ, RZ, R10 ;  /* 0x000000ffff066224 */ /* 0x001fe400078e000a */
[----:B------:R-:W-:-:S05]  /*b920*/  @P6 IMAD.MOV.U32 R7, RZ, RZ, R11 ;  /* 0x000000ffff076224 */ /* 0x000fca00078e000b */
[----:B------:R0:W-:Y:S04]  /*b930*/  @P6 STG.E.U16 desc[UR36][R6.64+0x52], R45 ;  /* 0x0000522d06006986 */ /* 0x0001e8000c101524 */
[----:B------:R-:W-:Y:S01]  /*b940*/  @P5 STG.E.U16 desc[UR36][R4.64+0x50], R46 ;  /* 0x0000502e04005986 */ /* 0x000fe2000c101524 */
[C---:B------:R-:W-:Y:S02]  /*b950*/  ISETP.GT.AND P5, PT, R0.reuse, 0x80, P3 ;  /* 0x000000800000780c */ /* 0x040fe40001fa4270 */
[C---:B------:R-:W-:Y:S01]  /*b960*/  ISETP.GT.AND P3, PT, R0.reuse, 0x88, P3 ;  /* 0x000000880000780c */ /* 0x040fe20001f64270 */
[----:B------:R-:W-:Y:S01]  /*b970*/  @P4 STG.E.U16 desc[UR36][R4.64+0x52], R47 ;  /* 0x0000522f04004986 */ /* 0x000fe2000c101524 */
[C---:B------:R-:W-:Y:S02]  /*b980*/  ISETP.GT.AND P4, PT, R0.reuse, 0x80, P0 ;  /* 0x000000800000780c */ /* 0x040fe40000784270 */
[----:B------:R-:W-:-:S07]  /*b990*/  ISETP.GT.AND P0, PT, R0, 0x88, P0 ;  /* 0x000000880000780c */ /* 0x000fce0000704270 */
[----:B0-----:R-:W-:Y:S02]  /*b9a0*/  @P5 IMAD.MOV.U32 R6, RZ, RZ, R10 ;  /* 0x000000ffff065224 */ /* 0x001fe400078e000a */
[----:B------:R-:W-:-:S05]  /*b9b0*/  @P5 IMAD.MOV.U32 R7, RZ, RZ, R11 ;  /* 0x000000ffff075224 */ /* 0x000fca00078e000b */
[----:B------:R0:W-:Y:S01]  /*b9c0*/  @P5 STG.E.U16 desc[UR36][R6.64+0x60], R48 ;  /* 0x0000603006005986 */ /* 0x0001e2000c101524 */
[C---:B------:R-:W-:Y:S02]  /*b9d0*/  ISETP.GT.AND P5, PT, R0.reuse, 0x80, P2 ;  /* 0x000000800000780c */ /* 0x040fe400017a4270 */
[----:B------:R-:W-:Y:S01]  /*b9e0*/  ISETP.GT.AND P2, PT, R0, 0x88, P2 ;  /* 0x000000880000780c */ /* 0x000fe20001744270 */
[----:B0-----:R-:W-:Y:S02]  /*b9f0*/  @P4 IMAD.MOV.U32 R6, RZ, RZ, R10 ;  /* 0x000000ffff064224 */ /* 0x001fe400078e000a */
[----:B------:R-:W-:-:S05]  /*ba00*/  @P4 IMAD.MOV.U32 R7, RZ, RZ, R11 ;  /* 0x000000ffff074224 */ /* 0x000fca00078e000b */
[----:B------:R0:W-:Y:S01]  /*ba10*/  @P4 STG.E.U16 desc[UR36][R6.64+0x62], R49 ;  /* 0x0000623106004986 */ /* 0x0001e2000c101524 */
[C---:B------:R-:W-:Y:S02]  /*ba20*/  ISETP.GT.AND P4, PT, R0.reuse, 0x80, P1 ;  /* 0x000000800000780c */ /* 0x040fe40000f84270 */
[----:B------:R-:W-:Y:S01]  /*ba30*/  ISETP.GT.AND P1, PT, R0, 0x88, P1 ;  /* 0x000000880000780c */ /* 0x000fe20000f24270 */
[----:B------:R-:W-:Y:S04]  /*ba40*/  @P3 STG.E.U16 desc[UR36][R4.64+0x60], R50 ;  /* 0x0000603204003986 */ /* 0x000fe8000c101524 */
[----:B------:R-:W-:Y:S01]  /*ba50*/  @P0 STG.E.U16 desc[UR36][R4.64+0x62], R51 ;  /* 0x0000623304000986 */ /* 0x000fe2000c101524 */
[----:B0-----:R-:W-:Y:S02]  /*ba60*/  @P5 IMAD.MOV.U32 R6, RZ, RZ, R10 ;  /* 0x000000ffff065224 */ /* 0x001fe400078e000a */
[----:B------:R-:W-:-:S05]  /*ba70*/  @P5 IMAD.MOV.U32 R7, RZ, RZ, R11 ;  /* 0x000000ffff075224 */ /* 0x000fca00078e000b */
[----:B------:R0:W-:Y:S04]  /*ba80*/  @P5 STG.E.U16 desc[UR36][R6.64+0x70], R52 ;  /* 0x0000703406005986 */ /* 0x0001e8000c101524 */
[----:B------:R1:W-:Y:S04]  /*ba90*/  @P4 STG.E.U16 desc[UR36][R10.64+0x72], R53 ;  /* 0x000072350a004986 */ /* 0x0003e8000c101524 */
[----:B------:R1:W-:Y:S01]  /*baa0*/  @P2 STG.E.U16 desc[UR36][R4.64+0x70], R54 ;  /* 0x0000703604002986 */ /* 0x0003e2000c101524 */
[----:B0-----:R-:W-:Y:S02]  /*bab0*/  @P1 IMAD.MOV.U32 R6, RZ, RZ, R4 ;  /* 0x000000ffff061224 */ /* 0x001fe400078e0004 */
[----:B------:R-:W-:-:S05]  /*bac0*/  @P1 IMAD.MOV.U32 R7, RZ, RZ, R5 ;  /* 0x000000ffff071224 */ /* 0x000fca00078e0005 */
[----:B------:R1:W-:Y:S02]  /*bad0*/  @P1 STG.E.U16 desc[UR36][R6.64+0x72], R55 ;  /* 0x0000723706001986 */ /* 0x0003e4000c101524 */
.L_x_161:
[----:B------:R-:W-:Y:S05]  /*bae0*/  BSYNC B0 ;  /* 0x0000000000007941 */ /* 0x000fea0003800000 */
.L_x_37:
[----:B------:R-:W-:Y:S01]  /*baf0*/  IADD3 R16, P0, R16, UR38, RZ ;  /* 0x0000002610107c10 */ /* 0x000fe2000ff1e0ff */
[----:B------:R-:W-:Y:S01]  /*bb00*/  ULDC.64 UR4, c[0x0][0x850] ;  /* 0x0002140000047ab9 */ /* 0x000fe20000000a00 */
[----:B------:R-:W-:Y:S01]  /*bb10*/  PRMT R0, RZ, 0x7610, R0 ;  /* 0x00007610ff007816 */ /* 0x000fe20000000000 */
[----:B------:R-:W-:Y:S01]  /*bb20*/  IMAD.MOV.U32 R22, RZ, RZ, -0x1 ;  /* 0xffffffffff167424 */ /* 0x000fe200078e00ff */
[----:B------:R-:W-:Y:S01]  /*bb30*/  IADD3.X R17, R17, UR42, RZ, P0, !PT ;  /* 0x0000002a11117c10 */ /* 0x000fe200087fe4ff */
[----:B------:R-:W-:Y:S01]  /*bb40*/  IMAD.MOV.U32 R23, RZ, RZ, -0x1 ;  /* 0xffffffffff177424 */ /* 0x000fe200078e00ff */
[----:B------:R-:W-:-:S04]  /*bb50*/  ISETP.GE.U32.AND P0, PT, R16, UR4, PT ;  /* 0x0000000410007c0c */ /* 0x000fc8000bf06070 */
[----:B------:R-:W-:-:S13]  /*bb60*/  ISETP.GE.U32.AND.EX P0, PT, R17, UR5, PT, P0 ;  /* 0x0000000511007c0c */ /* 0x000fda000bf06100 */
[----:B------:R-:W-:Y:S05]  /*bb70*/  @P0 BRA `(.L_x_162) ;  /* 0x00000004004c0947 */ /* 0x000fea0003800000 */
[----:B-1----:R-:W1:Y:S01]  /*bb80*/  LDC.64 R10, c[0x0][0x828] ;  /* 0x00020a00ff0a7b82 */ /* 0x002e620000000a00 */
[----:B---34-:R-:W3:Y:S01]  /*bb90*/  S2R R12, SR_CTAID.X ;  /* 0x00000000000c7919 */ /* 0x018ee20000002500 */
[----:B------:R-:W-:Y:S02]  /*bba0*/  IMAD.MOV.U32 R8, RZ, RZ, R16 ;  /* 0x000000ffff087224 */ /* 0x000fe400078e0010 */
[----:B------:R-:W-:Y:S01]  /*bbb0*/  IMAD.MOV.U32 R9, RZ, RZ, R17 ;  /* 0x000000ffff097224 */ /* 0x000fe200078e0011 */
[----:B------:R-:W4:Y:S03]  /*bbc0*/  S2R R20, SR_CTAID.Y ;  /* 0x0000000000147919 */ /* 0x000f260000002600 */
[----:B------:R-:W0:Y:S08]  /*bbd0*/  LDC R0, c[0x0][0x830] ;  /* 0x00020c00ff007b82 */ /* 0x000e300000000800 */
[----:B------:R-:W0:Y:S01]  /*bbe0*/  LDC.64 R14, c[0x0][0x820] ;  /* 0x00020800ff0e7b82 */ /* 0x000e220000000a00 */
[----:B-1----:R-:W-:-:S04]  /*bbf0*/  ISETP.NE.U32.AND P0, PT, R10, RZ, PT ;  /* 0x000000ff0a00720c */ /* 0x002fc80003f05070 */
[----:B------:R-:W-:-:S13]  /*bc00*/  ISETP.NE.AND.EX P0, PT, R11, RZ, PT, P0 ;  /* 0x000000ff0b00720c */ /* 0x000fda0003f05300 */
[----:B0--34-:R-:W-:Y:S05]  /*bc10*/  @!P0 BRA `(.L_x_163) ;  /* 0x0000000000288947 */ /* 0x019fea0003800000 */
        /* <DEDUP_REMOVED lines=10> */
.L_x_163:
[-CC-:B------:R-:W-:Y:S01]  /*bcc0*/  SHF.R.U64 R23, R8, R0.reuse, R9.reuse ;  /* 0x0000000008177219 */ /* 0x180fe20000001209 */
[----:B------:R-:W0:Y:S01]  /*bcd0*/  LDC.64 R26, c[0x0][0x840] ;  /* 0x00021000ff1a7b82 */ /* 0x000e220000000a00 */
[----:B------:R-:W-:Y:S01]  /*bce0*/  SHF.R.U32.HI R0, RZ, R0, R9 ;  /* 0x00000000ff007219 */ /* 0x000fe20000011609 */
[----:B------:R-:W-:Y:S01]  /*bcf0*/  ULDC UR4, c[0x0][0x150] ;  /* 0x0000540000047ab9 */ /* 0x000fe20000000800 */
[----:B------:R-:W-:Y:S02]  /*bd00*/  IADD3 R3, P0, RZ, -R23, RZ ;  /* 0x80000017ff037210 */ /* 0x000fe40007f1e0ff */
[----:B------:R-:W-:-:S03]  /*bd10*/  I2FP.F32.U32 R7, R12 ;  /* 0x0000000c00077245 */ /* 0x000fc60000201000 */
[----:B------:R-:W1:Y:S01]  /*bd20*/  LDC R6, c[0x0][0x818] ;  /* 0x00020600ff067b82 */ /* 0x000e620000000800 */
[----:B------:R-:W-:Y:S02]  /*bd30*/  IMAD.X R5, RZ, RZ, ~R0, P0 ;  /* 0x000000ffff057224 */ /* 0x000fe400000e0e00 */
[----:B------:R-:W-:Y:S01]  /*bd40*/  FMUL R7, R7, UR4 ;  /* 0x0000000407077c20 */ /* 0x000fe20008400000 */
[----:B------:R-:W-:Y:S01]  /*bd50*/  ULDC UR4, c[0x0][0x154] ;  /* 0x0000550000047ab9 */ /* 0x000fe20000000800 */
[-C--:B------:R-:W-:Y:S02]  /*bd60*/  IMAD R0, R5, R14.reuse, RZ ;  /* 0x0000000e05007224 */ /* 0x080fe400078e02ff */
[C---:B------:R-:W-:Y:S01]  /*bd70*/  IMAD.WIDE.U32 R4, R3.reuse, R14, R16 ;  /* 0x0000000e03047225 */ /* 0x040fe200078e0010 */
[----:B------:R-:W3:Y:S01]  /*bd80*/  LDC R8, c[0x0][0x808] ;  /* 0x00020200ff087b82 */ /* 0x000ee20000000800 */
[----:B------:R-:W4:Y:S02]  /*bd90*/  F2I.U32.TRUNC.NTZ R7, R7 ;  /* 0x0000000700077305 */ /* 0x000f24000020f000 */
[----:B------:R-:W-:Y:S01]  /*bda0*/  IMAD R3, R3, R15, R0 ;  /* 0x0000000f03037224 */ /* 0x000fe200078e0200 */
[----:B------:R-:W-:-:S03]  /*bdb0*/  I2FP.F32.U32 R0, R20 ;  /* 0x0000001400007245 */ /* 0x000fc60000201000 */
[----:B------:R-:W-:Y:S01]  /*bdc0*/  IMAD.IADD R3, R5, 0x1, R3 ;  /* 0x0000000105037824 */ /* 0x000fe200078e0203 */
[----:B------:R-:W2:Y:S01]  /*bdd0*/  LDC R11, c[0x0][0x858] ;  /* 0x00021600ff0b7b82 */ /* 0x000ea20000000800 */
[----:B0-----:R-:W-:-:S04]  /*bde0*/  ISETP.NE.U32.AND P0, PT, R26, RZ, PT ;  /* 0x000000ff1a00720c */ /* 0x001fc80003f05070 */
[----:B------:R-:W-:-:S03]  /*bdf0*/  ISETP.NE.AND.EX P0, PT, R27, RZ, PT, P0 ;  /* 0x000000ff1b00720c */ /* 0x000fc60003f05300 */
[----:B------:R-:W0:Y:S01]  /*be00*/  LDC R9, c[0x0][0x144] ;  /* 0x00005100ff097b82 */ /* 0x000e220000000800 */
[-C--:B-1----:R-:W-:Y:S01]  /*be10*/  SHF.R.U64 R10, R4, R6.reuse, R3 ;  /* 0x00000006040a7219 */ /* 0x082fe20000001203 */
[----:B----4-:R-:W-:Y:S01]  /*be20*/  IMAD.MOV R7, RZ, RZ, -R7 ;  /* 0x000000ffff077224 */ /* 0x010fe200078e0a07 */
[----:B------:R-:W-:Y:S01]  /*be30*/  SHF.R.U32.HI R3, RZ, R6, R3 ;  /* 0x00000006ff037219 */ /* 0x000fe20000011603 */
[----:B------:R-:W-:-:S04]  /*be40*/  FMUL R6, R0, UR4 ;  /* 0x0000000400067c20 */ /* 0x000fc80008400000 */
[----:B------:R-:W1:Y:S01]  /*be50*/  LDC R21, c[0x0][0x148] ;  /* 0x00005200ff157b82 */ /* 0x000e620000000800 */
[----:B------:R4:W0:Y:S01]  /*be60*/  F2I.U32.TRUNC.NTZ R14, R6 ;  /* 0x00000006000e7305 */ /* 0x000822000020f000 */
[-CC-:B---3--:R-:W-:Y:S02]  /*be70*/  SHF.R.U64 R13, R10, R8.reuse, R3.reuse ;  /* 0x000000080a0d7219 */ /* 0x188fe40000001203 */
[----:B------:R-:W-:-:S04]  /*be80*/  SHF.R.U32.HI R0, RZ, R8, R3 ;  /* 0x00000008ff007219 */ /* 0x000fc80000011603 */
[----:B------:R-:W3:Y:S01]  /*be90*/  LDC R22, c[0x0][0x848] ;  /* 0x00021200ff167b82 */ /* 0x000ee20000000800 */
[-CC-:B--2---:R-:W-:Y:S02]  /*bea0*/  SHF.R.U64 R15, R13, R11.reuse, R0.reuse ;  /* 0x0000000b0d0f7219 */ /* 0x184fe40000001200 */
[----:B------:R-:W-:-:S03]  /*beb0*/  SHF.R.U32.HI R5, RZ, R11, R0 ;  /* 0x0000000bff057219 */ /* 0x000fc60000011600 */
[----:B------:R-:W-:Y:S02]  /*bec0*/  IMAD.MOV.U32 R4, RZ, RZ, R15 ;  /* 0x000000ffff047224 */ /* 0x000fe400078e000f */
[----:B------:R-:W2:Y:S01]  /*bed0*/  LDC R24, c[0x0][0x838] ;  /* 0x00020e00ff187b82 */ /* 0x000ea20000000800 */
[----:B0-----:R-:W-:-:S07]  /*bee0*/  IMAD R25, R9, R7, R12 ;  /* 0x0000000709197224 */ /* 0x001fce00078e020c */
[----:B------:R-:W0:Y:S08]  /*bef0*/  LDC R28, c[0x0][0x810] ;  /* 0x00020400ff1c7b82 */ /* 0x000e300000000800 */
[----:B------:R-:W0:Y:S01]  /*bf00*/  LDC R29, c[0x0][0x800] ;  /* 0x00020000ff1d7b82 */ /* 0x000e220000000800 */
[----:B-1-34-:R-:W-:Y:S05]  /*bf10*/  @!P0 BRA `(.L_x_164) ;  /* 0x0000000000288947 */ /* 0x01afea0003800000 */
[----:B------:R-:W1:Y:S02]  /*bf20*/  LDC R0, c[0x0][0x84c] ;  /* 0x00021300ff007b82 */ /* 0x000e640000000800 */
[----:B-1----:R-:W-:-:S05]  /*bf30*/  IADD3 R3, P0, R15, R0, RZ ;  /* 0x000000000f037210 */ /* 0x002fca0007f1e0ff */
        /* <DEDUP_REMOVED lines=8> */
.L_x_164:
[----:B------:R-:W-:Y:S01]  /*bfc0*/  ISETP.NE.AND P0, PT, R2, 0x1, PT ;  /* 0x000000010200780c */ /* 0x000fe20003f05270 */
[----:B------:R-:W-:Y:S01]  /*bfd0*/  IMAD.MOV R14, RZ, RZ, -R14 ;  /* 0x000000ffff0e7224 */ /* 0x000fe200078e0a0e */
[----:B------:R-:W-:Y:S02]  /*bfe0*/  SHF.R.U64 R3, R4, R22, R5 ;  /* 0x0000001604037219 */ /* 0x000fe40000001205 */
[----:B------:R-:W-:-:S03]  /*bff0*/  LOP3.LUT R0, R13, R114, RZ, 0xc0, !PT ;  /* 0x000000720d007212 */ /* 0x000fc600078ec0ff */
[----:B------:R-:W-:Y:S02]  /*c000*/  IMAD.MOV R4, RZ, RZ, -R3 ;  /* 0x000000ffff047224 */ /* 0x000fe400078e0a03 */
[----:B------:R-:W-:Y:S01]  /*c010*/  IMAD R88, R109, R3, R0 ;  /* 0x000000036d587224 */ /* 0x000fe200078e0200 */
[----:B------:R-:W-:Y:S01]  /*c020*/  LOP3.LUT R3, R10, R115, RZ, 0xc0, !PT ;  /* 0x000000730a037212 */ /* 0x000fe200078ec0ff */
[----:B--2---:R-:W-:Y:S02]  /*c030*/  IMAD R0, R4, R24, R15 ;  /* 0x0000001804007224 */ /* 0x004fe400078e020f */
[----:B------:R-:W-:Y:S02]  /*c040*/  @P0 IMAD R25, R21, R14, R20 ;  /* 0x0000000e15190224 */ /* 0x000fe400078e0214 */
[----:B0-----:R-:W-:Y:S02]  /*c050*/  IMAD R3, R0, R29, R3 ;  /* 0x0000001d00037224 */ /* 0x001fe400078e0203 */
[----:B------:R-:W-:-:S02]  /*c060*/  IMAD R88, R88, R28, R25 ;  /* 0x0000001c58587224 */ /* 0x000fc400078e0219 */
[----:B------:R-:W-:-:S03]  /*c070*/  IMAD.MOV.U32 R4, RZ, RZ, 0x1 ;  /* 0x00000001ff047424 */ /* 0x000fc600078e00ff */
[----:B------:R-:W-:Y:S02]  /*c080*/  SEL R22, R3, R88, !P0 ;  /* 0x0000005803167207 */ /* 0x000fe40004000000 */
[----:B------:R-:W-:Y:S02]  /*c090*/  PRMT R0, R4, 0x7610, R0 ;  /* 0x0000761004007816 */ /* 0x000fe40000000000 */
[----:B------:R-:W-:-:S07]  /*c0a0*/  SEL R88, R88, R3, !P0 ;  /* 0x0000000358587207 */ /* 0x000fce0004000000 */
.L_x_162:
[----:B------:R-:W-:Y:S01]  /*c0b0*/  UIADD3 UR41, UR43, UR41, URZ ;  /* 0x000000292b297290 */ /* 0x000fe2000fffe03f */
[----:B------:R-:W-:-:S03]  /*c0c0*/  LOP3.LUT P0, RZ, R0, 0xff, RZ, 0xc0, !PT ;  /* 0x000000ff00ff7812 */ /* 0x000fc6000780c0ff */
[----:B------:R-:W-:Y:S02]  /*c0d0*/  USHF.R.U32.HI UR4, URZ, 0x2, UR41 ;  /* 0x000000023f047899 */ /* 0x000fe40008011629 */
[----:B------:R-:W-:Y:S02]  /*c0e0*/  UISETP.GT.U32.AND UP1, UPT, UR41, 0x3, UPT ;  /* 0x000000032900788c */ /* 0x000fe4000bf24070 */
[----:B------:R-:W-:Y:S02]  /*c0f0*/  ULOP3.LUT UR4, UR4, 0x1, URZ, 0xc0, !UPT ;  /* 0x0000000104047892 */ /* 0x000fe4000f8ec03f */
[----:B------:R-:W-:Y:S02]  /*c100*/  UISETP.LT.U32.AND UP1, UPT, UR43, 0x4, UP1 ;  /* 0x000000042b00788c */ /* 0x000fe40008f21070 */
[----:B------:R-:W-:Y:S02]  /*c110*/  UISETP.NE.U32.AND UP0, UPT, UR4, 0x1, UPT ;  /* 0x000000010400788c */ /* 0x000fe4000bf05070 */
[----:B------:R-:W-:-:S02]  /*c120*/  USEL UR5, URZ, 0x1, !UP1 ;  /* 0x000000013f057887 */ /* 0x000fc4000c800000 */
[----:B------:R-:W-:Y:S02]  /*c130*/  UISETP.GT.U32.AND UP0, UPT, UR43, 0x3, !UP0 ;  /* 0x000000032b00788c */ /* 0x000fe4000c704070 */
[----:B------:R-:W-:Y:S02]  /*c140*/  ULOP3.LUT UR41, UR41, 0x3, URZ, 0xc0, !UPT ;  /* 0x0000000329297892 */ /* 0x000fe4000f8ec03f */
[----:B------:R-:W-:-:S04]  /*c150*/  USEL UR4, URZ, 0x1, !UP0 ;  /* 0x000000013f047887 */ /* 0x000fc8000c000000 */
[----:B------:R-:W-:Y:S01]  /*c160*/  ULOP3.LUT UR40, UR4, UR40, UR5, 0x96, !UPT ;  /* 0x0000002804287292 */ /* 0x000fe2000f8e9605 */
[----:B------:R-:W-:Y:S11]  /*c170*/  @P0 BRA `(.L_x_165) ;  /* 0xffffff50005c0947 */ /* 0x000ff6000383ffff */
[----:B------:R-:W-:Y:S05]  /*c180*/  EXIT ;  /* 0x000000000000794d */ /* 0x000fea0003800000 */
.L_x_3:
        /* <DEDUP_REMOVED lines=26> */
.L_x_167:
        /* <DEDUP_REMOVED lines=14> */
[----:B------:R-:W-:Y:S02]  /*c410*/  IMAD R5, R7, R23, R10 ;  /* 0x0000001707057224 */ /* 0x000fe400078e020a */
[----:B------:R-:W-:Y:S02]  /*c420*/  IMAD.MOV.U32 R10, RZ, RZ, 0x1 ;  /* 0x00000001ff0a7424 */ /* 0x000fe400078e00ff */
[----:B------:R-:W-:Y:S01]  /*c430*/  IMAD.IADD R5, R9, 0x1, R5 ;  /* 0x0000000109057824 */ /* 0x000fe200078e0205 */
[----:B------:R-:W4:Y:S04]  /*c440*/  LDC R20, c[0x0][0x808] ;  /* 0x00020200ff147b82 */ /* 0x000f280000000800 */
[----:B0-----:R-:W-:-:S02]  /*c450*/  SHF.R.U64 R12, R8, R14, R5 ;  /* 0x0000000e080c7219 */ /* 0x001fc40000001205 */
[----:B------:R-:W-:Y:S02]  /*c460*/  I2FP.F32.U32 R8, R6 ;  /* 0x0000000600087245 */ /* 0x000fe40000201000 */
[----:B------:R-:W0:Y:S01]  /*c470*/  LDC R23, c[0x0][0x858] ;  /* 0x00021600ff177b82 */ /* 0x000e220000000800 */
[----:B-1----:R-:W-:Y:S01]  /*c480*/  ISETP.NE.U32.AND P0, PT, R30, RZ, PT ;  /* 0x000000ff1e00720c */ /* 0x002fe20003f05070 */
[----:B---3--:R-:W-:Y:S02]  /*c490*/  IMAD.MOV R7, RZ, RZ, -R11 ;  /* 0x000000ffff077224 */ /* 0x008fe400078e0a0b */
[----:B------:R-:W-:Y:S01]  /*c4a0*/  FMUL R8, R8, UR4 ;  /* 0x0000000408087c20 */ /* 0x000fe20008400000 */
[----:B------:R-:W-:Y:S01]  /*c4b0*/  SHF.R.U32.HI R5, RZ, R14, R5 ;  /* 0x0000000eff057219 */ /* 0x000fe20000011605 */
[----:B------:R-:W-:Y:S01]  /*c4c0*/  IMAD.MOV.U32 R14, RZ, RZ, -0x1 ;  /* 0xffffffffff0e7424 */ /* 0x000fe200078e00ff */
[----:B------:R-:W-:Y:S01]  /*c4d0*/  ISETP.NE.AND.EX P0, PT, R31, RZ, PT, P0 ;  /* 0x000000ff1f00720c */ /* 0x000fe20003f05300 */
[----:B------:R1:W3:Y:S01]  /*c4e0*/  F2I.U32.TRUNC.NTZ R19, R8 ;  /* 0x0000000800137305 */ /* 0x0002e2000020f000 */
[----:B------:R-:W1:Y:S01]  /*c4f0*/  LDC R21, c[0x0][0x148] ;  /* 0x00005200ff157b82 */ /* 0x000e620000000800 */
[----:B--2---:R-:W-:-:S07]  /*c500*/  IMAD R24, R13, R7, R4 ;  /* 0x000000070d187224 */ /* 0x004fce00078e0204 */
[----:B------:R-:W2:Y:S01]  /*c510*/  LDC R22, c[0x0][0x800] ;  /* 0x00020000ff167b82 */ /* 0x000ea20000000800 */
[-CC-:B----4-:R-:W-:Y:S02]  /*c520*/  SHF.R.U64 R15, R12, R20.reuse, R5.reuse ;  /* 0x000000140c0f7219 */ /* 0x190fe40000001205 */
[----:B------:R-:W-:-:S05]  /*c530*/  SHF.R.U32.HI R4, RZ, R20, R5 ;  /* 0x00000014ff047219 */ /* 0x000fca0000011605 */
[----:B------:R-:W4:Y:S01]  /*c540*/  LDC R25, c[0x0][0x848] ;  /* 0x00021200ff197b82 */ /* 0x000f220000000800 */
[-C--:B0-----:R-:W-:Y:S02]  /*c550*/  SHF.L.U32 R7, R14, R23.reuse, RZ ;  /* 0x000000170e077219 */ /* 0x081fe400000006ff */
[-CC-:B------:R-:W-:Y:S02]  /*c560*/  SHF.R.U64 R14, R15, R23.reuse, R4.reuse ;  /* 0x000000170f0e7219 */ /* 0x180fe40000001204 */
[-C--:B------:R-:W-:Y:S02]  /*c570*/  SHF.R.U32.HI R5, RZ, R23.reuse, R4 ;  /* 0x00000017ff057219 */ /* 0x080fe40000011604 */
[----:B------:R-:W-:Y:S01]  /*c580*/  SHF.L.U32 R23, R10, R23, RZ ;  /* 0x000000170a177219 */ /* 0x000fe200000006ff */
[----:B------:R-:W0:Y:S01]  /*c590*/  LDC R27, c[0x0][0x838] ;  /* 0x00020e00ff1b7b82 */ /* 0x000e220000000800 */
[----:B------:R-:W-:Y:S01]  /*c5a0*/  LOP3.LUT R20, RZ, R7, RZ, 0x33, !PT ;  /* 0x00000007ff147212 */ /* 0x000fe200078e33ff */
[----:B------:R-:W-:-:S06]  /*c5b0*/  IMAD.MOV.U32 R4, RZ, RZ, R14 ;  /* 0x000000ffff047224 */ /* 0x000fcc00078e000e */
[----:B------:R-:W0:Y:S01]  /*c5c0*/  LDC R28, c[0x0][0x810] ;  /* 0x00020400ff1c7b82 */ /* 0x000e220000000800 */
[----:B-1-3--:R-:W-:Y:S05]  /*c5d0*/  @!P0 BRA `(.L_x_168) ;  /* 0x0000000000288947 */ /* 0x00afea0003800000 */
        /* <DEDUP_REMOVED lines=10> */
.L_x_168:
[----:B------:R-:W-:Y:S01]  /*c680*/  ISETP.NE.AND P0, PT, R2, 0x1, PT ;  /* 0x000000010200780c */ /* 0x000fe20003f05270 */
[----:B--2---:R-:W-:Y:S01]  /*c690*/  VIADD R9, R22, 0xffffffff ;  /* 0xffffffff16097836 */ /* 0x004fe20000000000 */
[----:B----4-:R-:W-:Y:S01]  /*c6a0*/  SHF.R.U64 R5, R4, R25, R5 ;  /* 0x0000001904057219 */ /* 0x010fe20000001205 */
[----:B------:R-:W-:Y:S01]  /*c6b0*/  IMAD.MOV R19, RZ, RZ, -R19 ;  /* 0x000000ffff137224 */ /* 0x000fe200078e0a13 */
[----:B------:R-:W-:-:S03]  /*c6c0*/  LOP3.LUT R4, R15, R20, RZ, 0xc0, !PT ;  /* 0x000000140f047212 */ /* 0x000fc600078ec0ff */
[----:B------:R-:W-:Y:S02]  /*c6d0*/  IMAD.MOV R7, RZ, RZ, -R5 ;  /* 0x000000ffff077224 */ /* 0x000fe400078e0a05 */
[----:B------:R-:W-:Y:S01]  /*c6e0*/  IMAD R31, R23, R5, R4 ;  /* 0x00000005171f7224 */ /* 0x000fe200078e0204 */
[----:B------:R-:W-:Y:S01]  /*c6f0*/  LOP3.LUT R5, R12, R9, RZ, 0xc0, !PT ;  /* 0x000000090c057212 */ /* 0x000fe200078ec0ff */
[----:B0-----:R-:W-:Y:S02]  /*c700*/  IMAD R4, R7, R27, R14 ;  /* 0x0000001b07047224 */ /* 0x001fe400078e020e */
[----:B------:R-:W-:Y:S02]  /*c710*/  @P0 IMAD R24, R21, R19, R6 ;  /* 0x0000001315180224 */ /* 0x000fe400078e0206 */
[----:B------:R-:W-:Y:S02]  /*c720*/  IMAD R4, R4, R22, R5 ;  /* 0x0000001604047224 */ /* 0x000fe400078e0205 */
[----:B------:R-:W-:-:S02]  /*c730*/  IMAD R31, R31, R28, R24 ;  /* 0x0000001c1f1f7224 */ /* 0x000fc400078e0218 */
[----:B------:R-:W-:-:S03]  /*c740*/  IMAD.MOV.U32 R7, RZ, RZ, 0x1 ;  /* 0x00000001ff077424 */ /* 0x000fc600078e00ff */
[----:B------:R-:W-:Y:S02]  /*c750*/  SEL R30, R4, R31, !P0 ;  /* 0x0000001f041e7207 */ /* 0x000fe40004000000 */
[----:B------:R-:W-:-:S07]  /*c760*/  SEL R31, R31, R4, !P0 ;  /* 0x000000041f1f7207 */ /* 0x000fce0004000000 */
.L_x_166:
[----:B------:R-:W-:-:S08]  /*c770*/  NOP ;  /* 0x0000000000007918 */ /* 0x000fd00000000000 */
[----:B------:R-:W0:-:S00]  /*c780*/  USETMAXREG.DEALLOC.CTAPOOL 0x28 ;  /* 0x00000028000079c8 */ /* 0x000e0000080e0500 */
[----:B0-----:R-:W-:-:S13]  /*c790*/  ISETP.NE.AND P0, PT, R3, RZ, PT ;  /* 0x000000ff0300720c */ /* 0x001fda0003f05270 */
[----:B------:R-:W-:Y:S05]  /*c7a0*/  @P0 EXIT ;  /* 0x000000000000094d */ /* 0x000fea0003800000 */
[----:B------:R-:W-:Y:S01]  /*c7b0*/  LOP3.LUT P0, RZ, R7, 0xff, RZ, 0xc0, !PT ;  /* 0x000000ff07ff7812 */ /* 0x000fe2000780c0ff */
[----:B------:R-:W-:Y:S02]  /*c7c0*/  IMAD.MOV.U32 R28, RZ, RZ, 0x1 ;  /* 0x00000001ff1c7424 */ /* 0x000fe400078e00ff */
[----:B------:R-:W-:-:S10]  /*c7d0*/  IMAD.MOV.U32 R27, RZ, RZ, RZ ;  /* 0x000000ffff1b7224 */ /* 0x000fd400078e00ff */
[----:B------:R-:W-:Y:S05]  /*c7e0*/  @!P0 BRA `(.L_x_169) ;  /* 0x0000000c00f88947 */ /* 0x000fea0003800000 */
[----:B------:R-:W0:Y:S01]  /*c7f0*/  LDC R3, c[0x0][0x28c] ;  /* 0x0000a300ff037b82 */ /* 0x000e220000000800 */
[----:B------:R-:W-:Y:S01]  /*c800*/  ISETP.NE.AND P1, PT, R32, RZ, PT ;  /* 0x000000ff2000720c */ /* 0x000fe20003f25270 */
[----:B------:R-:W-:Y:S01]  /*c810*/  ULDC UR41, c[0x0][0x858] ;  /* 0x0002160000297ab9 */ /* 0x000fe20000000800 */
[----:B------:R-:W-:Y:S01]  /*c820*/  LOP3.LUT P0, RZ, R0, 0x1f, RZ, 0xc0, !PT ;  /* 0x0000001f00ff7812 */ /* 0x000fe2000780c0ff */
[----:B------:R-:W-:Y:S01]  /*c830*/  UMOV UR4, 0xffffffff ;  /* 0xffffffff00047882 */ /* 0x000fe20000000000 */
[----:B------:R-:W-:Y:S01]  /*c840*/  LOP3.LUT R26, R26, 0xfffffffe, RZ, 0xc0, !PT ;  /* 0xfffffffe1a1a7812 */ /* 0x000fe200078ec0ff */
[----:B------:R-:W-:Y:S01]  /*c850*/  BSSY B6, `(.L_x_169) ;  /* 0x00000f7000067945 */ /* 0x000fe20003800000 */
[----:B------:R-:W-:Y:S01]  /*c860*/  ISETP.NE.OR P0, PT, R32, RZ, !P0 ;  /* 0x000000ff2000720c */ /* 0x000fe20004705670 */
[----:B------:R-:W-:Y:S01]  /*c870*/  USHF.L.U32 UR4, UR4, UR41, URZ ;  /* 0x0000002904047299 */ /* 0x000fe2000800063f */
[----:B------:R-:W-:Y:S01]  /*c880*/  IMAD.MOV.U32 R23, RZ, RZ, 0x1 ;  /* 0x00000001ff177424 */ /* 0x000fe200078e00ff */
[----:B------:R-:W-:Y:S01]  /*c890*/  LOP3.LUT R25, R18, 0x2, RZ, 0xfc, !PT ;  /* 0x0000000212197812 */ /* 0x000fe200078efcff */
[----:B------:R-:W-:Y:S01]  /*c8a0*/  IMAD.MOV.U32 R27, RZ, RZ, RZ ;  /* 0x000000ffff1b7224 */ /* 0x000fe200078e00ff */
[----:B------:R-:W-:Y:S01]  /*c8b0*/  ULDC UR40, c[0x0][0x800] ;  /* 0x0002000000287ab9 */ /* 0x000fe20000000800 */
[----:B------:R-:W-:Y:S01]  /*c8c0*/  IMAD.MOV.U32 R28, RZ, RZ, 0x1 ;  /* 0x00000001ff1c7424 */ /* 0x000fe200078e00ff */
[----:B------:R-:W-:Y:S01]  /*c8d0*/  @P1 LOP3.LUT R26, R26, 0x1, RZ, 0xfc, !PT ;  /* 0x000000011a1a1812 */ /* 0x000fe200078efcff */
[----:B------:R-:W-:Y:S01]  /*c8e0*/  UMOV UR5, 0x1 ;  /* 0x0000000100057882 */ /* 0x000fe20000000000 */
[----:B------:R-:W-:-:S02]  /*c8f0*/  UIADD3 UR40, UR40, -0x1, URZ ;  /* 0xffffffff28287890 */ /* 0x000fc4000fffe03f */
[----:B------:R-:W-:Y:S01]  /*c900*/  LOP3.LUT R26, R26, 0xfffffffd, RZ, 0xc0, !PT ;  /* 0xfffffffd1a1a7812 */ /* 0x000fe200078ec0ff */
[----:B------:R-:W-:Y:S02]  /*c910*/  USHF.L.U32 UR41, UR5, UR41, URZ ;  /* 0x0000002905297299 */ /* 0x000fe4000800063f */
[----:B------:R-:W-:Y:S01]  /*c920*/  ULOP3.LUT UR43, URZ, UR4, URZ, 0x33, !UPT ;  /* 0x000000043f2b7292 */ /* 0x000fe2000f8e333f */
[----:B------:R-:W-:Y:S01]  /*c930*/  @P0 LOP3.LUT R26, R26, 0x2, RZ, 0xfc, !PT ;  /* 0x000000021a1a0812 */ /* 0x000fe200078efcff */
[----:B------:R-:W-:Y:S01]  /*c940*/  ULDC.64 UR36, c[0x0][0x198] ;  /* 0x0000660000247ab9 */ /* 0x000fe20000000a00 */
[----:B0-----:R-:W-:-:S05]  /*c950*/  VIADD R3, R3, 0x7f ;  /* 0x0000007f03037836 */ /* 0x001fca0000000000 */
[----:B------:R-:W-:-:S04]  /*c960*/  SHF.R.S32.HI R0, RZ, 0x1f, R3 ;  /* 0x0000001fff007819 */ /* 0x000fc80000011403 */
[----:B------:R-:W-:-:S04]  /*c970*/  LEA.HI R0, R0, R3, RZ, 0x7 ;  /* 0x0000000300007211 */ /* 0x000fc800078f38ff */
[----:B------:R-:W-:-:S05]  /*c980*/  SHF.R.S32.HI R24, RZ, 0x7, R0 ;  /* 0x00000007ff187819 */ /* 0x000fca0000011400 */
[----:B------:R-:W-:-:S07]  /*c990*/  VIADD R22, R24, 0x1 ;  /* 0x0000000118167836 */ /* 0x000fce0000000000 */
.L_x_186:
[----:B------:R-:W0:Y:S01]  /*c9a0*/  S2R R0, SR_CgaCtaId ;  /* 0x0000000000007919 */ /* 0x000e220000008800 */
[----:B------:R-:W-:-:S04]  /*c9b0*/  MOV R19, 0x400 ;  /* 0x0000040000137802 */ /* 0x000fc80000000f00 */
[----:B0-----:R-:W-:-:S05]  /*c9c0*/  LEA R19, R0, R19, 0x18 ;  /* 0x0000001300137211 */ /* 0x001fca00078ec0ff */
[----:B------:R-:W-:-:S05]  /*c9d0*/  VIADD R0, R19, 0x800 ;  /* 0x0000080013007836 */ /* 0x000fca0000000000 */
[----:B------:R-:W-:-:S13]  /*c9e0*/  LOP3.LUT P0, RZ, R0, 0x3ff, RZ, 0xc0, !PT ;  /* 0x000003ff00ff7812 */ /* 0x000fda000780c0ff */
[----:B------:R-:W-:Y:S05]  /*c9f0*/  @!P0 BRA `(.L_x_170) ;  /* 0x0000000000408947 */ /* 0x000fea0003800000 */
[----:B------:R-:W-:Y:S01]  /*ca00*/  MOV R14, 0x0 ;  /* 0x00000000000e7802 */ /* 0x000fe20000000f00 */
[----:B------:R-:W-:Y:S01]  /*ca10*/  ULDC.64 UR4, c[0x4][0x70] ;  /* 0x01001c0000047ab9 */ /* 0x000fe20000000a00 */
[----:B------:R-:W-:Y:S01]  /*ca20*/  ULDC.64 UR6, c[0x4][0x8] ;  /* 0x0100020000067ab9 */ /* 0x000fe20000000a00 */
[----:B------:R-:W-:Y:S02]  /*ca30*/  IMAD.U32 R4, RZ, RZ, UR4 ;  /* 0x00000004ff047e24 */ /* 0x000fe4000f8e00ff */
[----:B------:R-:W-:Y:S01]  /*ca40*/  IMAD.U32 R5, RZ, RZ, UR5 ;  /* 0x00000005ff057e24 */ /* 0x000fe2000f8e00ff */
[----:B------:R-:W0:Y:S01]  /*ca50*/  LDC.64 R14, c[0x4][R14] ;  /* 0x010000000e0e7b82 */ /* 0x000e220000000a00 */
[----:B------:R-:W-:Y:S01]  /*ca60*/  ULDC.64 UR4, c[0x4][0x78] ;  /* 0x01001e0000047ab9 */ /* 0x000fe20000000a00 */
[----:B------:R-:W-:Y:S02]  /*ca70*/  IMAD.U32 R10, RZ, RZ, UR6 ;  /* 0x00000006ff0a7e24 */ /* 0x000fe4000f8e00ff */
[----:B------:R-:W-:-:S02]  /*ca80*/  IMAD.U32 R6, RZ, RZ, UR4 ;  /* 0x00000004ff067e24 */ /* 0x000fc4000f8e00ff */
[----:B------:R-:W-:Y:S02]  /*ca90*/  IMAD.U32 R7, RZ, RZ, UR5 ;  /* 0x00000005ff077e24 */ /* 0x000fe4000f8e00ff */
[----:B------:R-:W-:Y:S02]  /*caa0*/  IMAD.U32 R11, RZ, RZ, UR7 ;  /* 0x00000007ff0b7e24 */ /* 0x000fe4000f8e00ff */
[----:B------:R-:W-:Y:S02]  /*cab0*/  IMAD.MOV.U32 R8, RZ, RZ, 0x70 ;  /* 0x00000070ff087424 */ /* 0x000fe400078e00ff */
[----:B------:R-:W-:Y:S02]  /*cac0*/  IMAD.MOV.U32 R12, RZ, RZ, 0x1 ;  /* 0x00000001ff0c7424 */ /* 0x000fe400078e00ff */
[----:B------:R-:W-:-:S07]  /*cad0*/  IMAD.MOV.U32 R13, RZ, RZ, RZ ;  /* 0x000000ffff0d7224 */ /* 0x000fce00078e00ff */
[----:B------:R-:W-:-:S07]  /*cae0*/  LEPC R20, `(.L_x_170) ;  /* 0x000000001014794e */ /* 0x000fce0000000000 */
[----:B0-----:R-:W-:Y:S05]  /*caf0*/  CALL.ABS.NOINC R14 ;  /* 0x000000000e007343 */ /* 0x001fea0003c00000 */
.L_x_170:
        /* <DEDUP_REMOVED lines=19> */
.L_x_171:
[----:B------:R-:W0:Y:S02]  /*cc30*/  LDC R0, c[0x0][0x28c] ;  /* 0x0000a300ff007b82 */ /* 0x000e240000000800 */
[----:B0-----:R-:W-:-:S13]  /*cc40*/  ISETP.GE.AND P0, PT, R0, 0x1, PT ;  /* 0x000000010000780c */ /* 0x001fda0003f06270 */
[----:B------:R-:W-:Y:S05]  /*cc50*/  @!P0 BRA `(.L_x_172) ;  /* 0x00000004001c8947 */ /* 0x000fea0003800000 */
[----:B------:R-:W-:Y:S01]  /*cc60*/  BSSY B0, `(.L_x_172) ;  /* 0x0000046000007945 */ /* 0x000fe20003800000 */
[----:B------:R-:W-:Y:S02]  /*cc70*/  IMAD.SHL.U32 R30, R30, 0x40, RZ ;  /* 0x000000401e1e7824 */ /* 0x000fe400078e00ff */
[----:B------:R-:W-:Y:S02]  /*cc80*/  IMAD.SHL.U32 R31, R31, 0x100, RZ ;  /* 0x000001001f1f7824 */ /* 0x000fe400078e00ff */
[----:B------:R-:W-:Y:S02]  /*cc90*/  IMAD.MOV.U32 R7, RZ, RZ, RZ ;  /* 0x000000ffff077224 */ /* 0x000fe400078e00ff */
[----:B------:R-:W-:Y:S02]  /*cca0*/  IMAD.MOV.U32 R0, RZ, RZ, R22 ;  /* 0x000000ffff007224 */ /* 0x000fe400078e0016 */
[----:B------:R-:W-:Y:S02]  /*ccb0*/  IMAD.MOV.U32 R3, RZ, RZ, R28 ;  /* 0x000000ffff037224 */ /* 0x000fe400078e001c */
[----:B------:R-:W-:-:S07]  /*ccc0*/  IMAD.MOV.U32 R4, RZ, RZ, R27 ;  /* 0x000000ffff047224 */ /* 0x000fce00078e001b */
.L_x_181:
[----:B------:R-:W-:Y:S01]  /*ccd0*/  IMAD R8, R4, 0x8, R19 ;  /* 0x0000000804087824 */ /* 0x000fe200078e0213 */
[----:B------:R-:W-:Y:S01]  /*cce0*/  SHF.L.U32 R5, R3, 0x1f, RZ ;  /* 0x0000001f03057819 */ /* 0x000fe200000006ff */
[----:B------:R-:W-:Y:S01]  /*ccf0*/  BSSY B1, `(.L_x_173) ;  /* 0x0000005000017945 */ /* 0x000fe20003800000 */
[----:B------:R-:W-:Y:S02]  /*cd00*/  ISETP.NE.AND P1, PT, R32, RZ, PT ;  /* 0x000000ff2000720c */ /* 0x000fe40003f25270 */
[----:B------:R-:W0:Y:S11]  /*cd10*/  SYNCS.PHASECHK.TRANS64.TRYWAIT P0, [R8+URZ+0x20], R5 ;  /* 0x00002005080075a7 */ /* 0x000e36000800017f */
[----:B------:R-:W1:Y:S01]  /*cd20*/  @!P1 LDC R6, c[0x0][0x70c] ;  /* 0x0001c300ff069b82 */ /* 0x000e620000000800 */
[----:B0-----:R-:W-:Y:S05]  /*cd30*/  @!P0 BRA `(.L_x_174) ;  /* 0x0000000c00c08947 */ /* 0x001fea0003800000 */
.L_x_197:
[----:B------:R-:W-:Y:S05]  /*cd40*/  BSYNC B1 ;  /* 0x0000000000017941 */ /* 0x000fea0003800000 */
.L_x_173:
[----:B------:R-:W-:Y:S02]  /*cd50*/  ISETP.NE.AND P0, PT, R32, RZ, PT ;  /* 0x000000ff2000720c */ /* 0x000fe40003f05270 */
[----:B0-----:R-:W-:-:S11]  /*cd60*/  PRMT R5, R25, 0x9910, RZ ;  /* 0x0000991019057816 */ /* 0x001fd600000000ff */
[----:B-1----:R0:W-:Y:S01]  /*cd70*/  @!P0 SYNCS.ARRIVE.TRANS64 RZ, [R8+URZ], R6 ;  /* 0x0000000608ff89a7 */ /* 0x0021e2000800003f */
[----:B------:R-:W-:-:S13]  /*cd80*/  ISETP.NE.AND P0, PT, R5, 0x2, PT ;  /* 0x000000020500780c */ /* 0x000fda0003f05270 */
[----:B0-----:R-:W-:Y:S05]  /*cd90*/  @P0 BRA `(.L_x_175) ;  /* 0x0000000000040947 */ /* 0x001fea0003800000 */
[----:B------:R-:W-:Y:S01]  /*cda0*/  BPT.TRAP 0x1 ;  /* 0x000000040000795c */ /* 0x000fe20000300000 */
.L_x_175:
[----:B------:R-:W-:Y:S01]  /*cdb0*/  LOP3.LUT P0, RZ, R26, 0x2, RZ, 0xc0, !PT ;  /* 0x000000021aff7812 */ /* 0x000fe2000780c0ff */
[----:B------:R-:W-:-:S12]  /*cdc0*/  BSSY B1, `(.L_x_176) ;  /* 0x0000003000017945 */ /* 0x000fd80003800000 */
[----:B------:R-:W-:Y:S05]  /*cdd0*/  @P0 BRA `(.L_x_177) ;  /* 0x0000000000040947 */ /* 0x000fea0003800000 */
[----:B------:R-:W-:Y:S01]  /*cde0*/  BPT.TRAP 0x1 ;  /* 0x000000040000795c */ /* 0x000fe20000300000 */
.L_x_177:
[----:B------:R-:W-:Y:S05]  /*cdf0*/  BSYNC B1 ;  /* 0x0000000000017941 */ /* 0x000fea0003800000 */
.L_x_176:
[----:B------:R-:W-:-:S03]  /*ce00*/  UMOV UR4, 0xffffffff ;  /* 0xffffffff00047882 */ /* 0x000fc60000000000 */
[----:B------:R-:W-:Y:S05]  /*ce10*/  BRA.DIV UR4, `(.L_x_178) ;  /* 0x0000000e049c7947 */ /* 0x000fea000b800000 */
[----:B------:R-:W-:-:S13]  /*ce20*/  ELECT P6, URZ, PT ;  /* 0x00000000003f782f */ /* 0x000fda00038c0000 */
.L_x_200:
[----:B------:R-:W-:Y:S04]  /*ce30*/  BSSY B1, `(.L_x_179) ;  /* 0x000001f000017945 */ /* 0x000fe80003800000 */
[----:B------:R-:W-:Y:S05]  /*ce40*/  @!P6 BRA `(.L_x_180) ;  /* 0x000000000074e947 */ /* 0x000fea0003800000 */
[C-C-:B------:R-:W-:Y:S01]  /*ce50*/  IMAD R5, R4.reuse, 0x8000, R19.reuse ;  /* 0x0000800004057824 */ /* 0x140fe200078e0213 */
[----:B------:R-:W-:Y:S01]  /*ce60*/  R2UR UR26, R7 ;  /* 0x00000000071a72ca */ /* 0x000fe200000e0000 */
[----:B------:R-:W-:Y:S01]  /*ce70*/  IMAD R6, R4, 0x4000, R19 ;  /* 0x0000400004067824 */ /* 0x000fe200078e0213 */
[----:B------:R-:W-:Y:S01]  /*ce80*/  R2UR UR25, R8 ;  /* 0x00000000081972ca */ /* 0x000fe200000e0000 */
[----:B------:R-:W-:Y:S01]  /*ce90*/  UIADD3 UR4, UP0, UR36, 0xf0, URZ ;  /* 0x000000f024047890 */ /* 0x000fe2000ff1e03f */
[----:B------:R-:W-:Y:S01]  /*cea0*/  R2UR UR24, R5 ;  /* 0x00000000051872ca */ /* 0x000fe200000e0000 */
[----:B------:R-:W-:Y:S01]  /*ceb0*/  UIADD3 UR14, UP1, UR36, 0x1f0, URZ ;  /* 0x000001f0240e7890 */ /* 0x000fe2000ff3e03f */
[----:B------:R-:W-:Y:S01]  /*cec0*/  R2UR UR8, R6 ;  /* 0x00000000060872ca */ /* 0x000fe200000e0000 */
[----:B------:R-:W-:Y:S01]  /*ced0*/  UIADD3.X UR5, URZ, UR37, URZ, UP0, !UPT ;  /* 0x000000253f057290 */ /* 0x000fe200087fe43f */
[----:B------:R-:W-:Y:S01]  /*cee0*/  R2UR UR28, R29 ;  /* 0x000000001d1c72ca */ /* 0x000fe200000e0000 */
[----:B------:R-:W-:Y:S01]  /*cef0*/  UIADD3.X UR15, URZ, UR37, URZ, UP1, !UPT ;  /* 0x000000253f0f7290 */ /* 0x000fe20008ffe43f */
[----:B------:R-:W-:Y:S01]  /*cf00*/  R2UR UR27, R31 ;  /* 0x000000001f1b72ca */ /* 0x000fe200000e0000 */
[----:B------:R-:W-:Y:S01]  /*cf10*/  UMOV UR6, 0x0 ;  /* 0x0000000000067882 */ /* 0x000fe20000000000 */
[----:B------:R-:W-:Y:S01]  /*cf20*/  R2UR UR19, R30 ;  /* 0x000000001e1372ca */ /* 0x000fe200000e0000 */
[----:B------:R-:W-:Y:S01]  /*cf30*/  UIADD3 UR10, UR26, 0x40, URZ ;  /* 0x000000401a0a7890 */ /* 0x000fe2000fffe03f */
[----:B------:R-:W-:Y:S01]  /*cf40*/  UMOV UR7, 0x10000000 ;  /* 0x1000000000077882 */ /* 0x000fe20000000000 */
[----:B------:R-:W-:-:S02]  /*cf50*/  UMOV UR17, UR25 ;  /* 0x0000001900117c82 */ /* 0x000fc40008000000 */
[----:B------:R-:W-:Y:S02]  /*cf60*/  UIADD3 UR24, UR24, 0x800, URZ ;  /* 0x0000080018187890 */ /* 0x000fe4000fffe03f */
[----:B------:R-:W-:Y:S02]  /*cf70*/  UIADD3 UR16, UR8, 0x20800, URZ ;  /* 0x0002080008107890 */ /* 0x000fe4000fffe03f */
[----:B------:R-:W-:Y:S01]  /*cf80*/  UIADD3 UR8, UR8, 0x22800, URZ ;  /* 0x0002280008087890 */ /* 0x000fe2000fffe03f */
[----:B------:R-:W-:Y:S01]  /*cf90*/  UMOV UR18, UR26 ;  /* 0x0000001a00127c82 */ /* 0x000fe20008000000 */
[----:B------:R-:W-:Y:S01]  /*cfa0*/  UMOV UR20, UR28 ;  /* 0x0000001c00147c82 */ /* 0x000fe20008000000 */
[----:B------:R-:W-:Y:S02]  /*cfb0*/  UMOV UR9, UR25 ;  /* 0x0000001900097c82 */ /* 0x000fe40008000000 */
[----:B------:R0:W-:Y:S01]  /*cfc0*/  UTMALDG.3D [UR24], [UR4], desc[UR6] ;  /* 0x00000618040075b4 */ /* 0x0001e20008011000 */
[----:B------:R-:W-:Y:S01]  /*cfd0*/  UMOV UR12, UR28 ;  /* 0x0000001c000c7c82 */ /* 0x000fe20008000000 */
[----:B------:R-:W-:Y:S01]  /*cfe0*/  UMOV UR11, UR19 ;  /* 0x00000013000b7c82 */ /* 0x000fe20008000000 */
[----:B------:R0:W-:Y:S01]  /*cff0*/  UTMALDG.3D [UR16], [UR14], desc[UR6] ;  /* 0x000006100e0075b4 */ /* 0x0001e20008011000 */
[----:B------:R0:W-:Y:S02]  /*d000*/  UTMALDG.3D [UR8], [UR14], desc[UR6] ;  /* 0x000006080e0075b4 */ /* 0x0001e40008011000 */
[----:B0-----:R-:W-:Y:S01]  /*d010*/  NOP ;  /* 0x0000000000007918 */ /* 0x001fe20000000000 */
.L_x_180:
[----:B------:R-:W-:Y:S05]  /*d020*/  BSYNC B1 ;  /* 0x0000000000017941 */ /* 0x000fea0003800000 */
.L_x_179:
[----:B------:R-:W-:Y:S02]  /*d030*/  VIADD R0, R0, 0xffffffff ;  /* 0xffffffff00007836 */ /* 0x000fe40000000000 */
[----:B------:R-:W-:Y:S02]  /*d040*/  VIADD R4, R4, 0x1 ;  /* 0x0000000104047836 */ /* 0x000fe40000000000 */
[----:B------:R-:W-:Y:S01]  /*d050*/  VIADD R7, R7, 0x80 ;  /* 0x0000008007077836 */ /* 0x000fe20000000000 */
[----:B------:R-:W-:Y:S02]  /*d060*/  ISETP.GT.AND P1, PT, R0, 0x1, PT ;  /* 0x000000010000780c */ /* 0x000fe40003f24270 */
[----:B------:R-:W-:-:S04]  /*d070*/  ISETP.NE.AND P0, PT, R4, 0x4, PT ;  /* 0x000000040400780c */ /* 0x000fc80003f05270 */
[----:B------:R-:W-:Y:S02]  /*d080*/  SEL R6, RZ, 0x1, P0 ;  /* 0x00000001ff067807 */ /* 0x000fe40000000000 */
[----:B------:R-:W-:Y:S02]  /*d090*/  SEL R4, R4, RZ, P0 ;  /* 0x000000ff04047207 */ /* 0x000fe40000000000 */
[----:B------:R-:W-:-:S03]  /*d0a0*/  LOP3.LUT R3, R3, R6, RZ, 0x3c, !PT ;  /* 0x0000000603037212 */ /* 0x000fc600078e3cff */
[----:B------:R-:W-:Y:S05]  /*d0b0*/  @P1 BRA `(.L_x_181) ;  /* 0xfffffffc00041947 */ /* 0x000fea000383ffff */
[----:B------:R-:W-:Y:S05]  /*d0c0*/  BSYNC B0 ;  /* 0x0000000000007941 */ /* 0x000fea0003800000 */
.L_x_172:
[----:B------:R-:W-:Y:S01]  /*d0d0*/  LOP3.LUT P0, RZ, R23, 0xff, RZ, 0xc0, !PT ;  /* 0x000000ff17ff7812 */ /* 0x000fe2000780c0ff */
[----:B------:R-:W-:Y:S01]  /*d0e0*/  IMAD.IADD R27, R24, 0x1, R27 ;  /* 0x00000001181b7824 */ /* 0x000fe200078e021b */
[----:B------:R-:W-:Y:S01]  /*d0f0*/  IADD3 R16, P2, R16, UR38, RZ ;  /* 0x0000002610107c10 */ /* 0x000fe2000ff5e0ff */
[----:B------:R-:W-:Y:S01]  /*d100*/  ULDC.64 UR4, c[0x0][0x850] ;  /* 0x0002140000047ab9 */ /* 0x000fe20000000a00 */
[----:B------:R-:W-:Y:S01]  /*d110*/  BSSY B0, `(.L_x_182) ;  /* 0x0000068000007945 */ /* 0x000fe20003800000 */
[----:B------:R-:W-:Y:S01]  /*d120*/  IMAD.MOV.U32 R31, RZ, RZ, -0x1 ;  /* 0xffffffffff1f7424 */ /* 0x000fe200078e00ff */
[----:B------:R-:W-:Y:S01]  /*d130*/  SHF.R.U32.HI R0, RZ, 0x2, R27 ;  /* 0x00000002ff007819 */ /* 0x000fe2000001161b */
[----:B------:R-:W-:Y:S01]  /*d140*/  IMAD.MOV.U32 R30, RZ, RZ, -0x1 ;  /* 0xffffffffff1e7424 */ /* 0x000fe200078e00ff */
[----:B------:R-:W-:Y:S01]  /*d150*/  IADD3.X R17, R17, UR42, RZ, P2, !PT ;  /* 0x0000002a11117c10 */ /* 0x000fe200097fe4ff */
[----:B------:R-:W-:Y:S01]  /*d160*/  IMAD.MOV.U32 R29, RZ, RZ, -0x1 ;  /* 0xffffffffff1d7424 */ /* 0x000fe200078e00ff */
[----:B------:R-:W-:-:S02]  /*d170*/  ISETP.GE.U32.AND P2, PT, R16, UR4, PT ;  /* 0x0000000410007c0c */ /* 0x000fc4000bf46070 */
[----:B------:R-:W-:Y:S01]  /*d180*/  LOP3.LUT R0, R0, 0x1, RZ, 0xc0, !PT ;  /* 0x0000000100007812 */ /* 0x000fe200078ec0ff */
[----:B------:R0:W-:Y:S01]  /*d190*/  @P0 SYNCS.ARRIVE.TRANS64.A1T0 RZ, [R19+URZ+0x58], RZ ;  /* 0x000058ff13ff09a7 */ /* 0x0001e2000810003f */
[----:B------:R-:W-:Y:S02]  /*d1a0*/  ISETP.GT.U32.AND P0, PT, R27, 0x3, PT ;  /* 0x000000031b00780c */ /* 0x000fe40003f04070 */
[----:B------:R-:W-:Y:S02]  /*d1b0*/  ISETP.NE.U32.AND P1, PT, R0, 0x1, PT ;  /* 0x000000010000780c */ /* 0x000fe40003f25070 */
[C---:B------:R-:W-:Y:S02]  /*d1c0*/  ISETP.LT.U32.AND P0, PT, R24.reuse, 0x4, P0 ;  /* 0x000000041800780c */ /* 0x040fe40000701070 */
[----:B------:R-:W-:Y:S02]  /*d1d0*/  ISETP.GT.U32.AND P1, PT, R24, 0x3, !P1 ;  /* 0x000000031800780c */ /* 0x000fe40004f24070 */
[----:B------:R-:W-:-:S02]  /*d1e0*/  SEL R3, RZ, 0x1, !P0 ;  /* 0x00000001ff037807 */ /* 0x000fc40004000000 */
[----:B------:R-:W-:Y:S02]  /*d1f0*/  ISETP.GE.U32.AND.EX P0, PT, R17, UR5, PT, P2 ;  /* 0x0000000511007c0c */ /* 0x000fe4000bf06120 */
[----:B------:R-:W-:Y:S02]  /*d200*/  SEL R0, RZ, 0x1, !P1 ;  /* 0x00000001ff007807 */ /* 0x000fe40004800000 */
[----:B------:R-:W-:Y:S02]  /*d210*/  LOP3.LUT R27, R27, 0x3, RZ, 0xc0, !PT ;  /* 0x000000031b1b7812 */ /* 0x000fe400078ec0ff */
[----:B------:R-:W-:Y:S02]  /*d220*/  LOP3.LUT R28, R0, R28, R3, 0x96, !PT ;  /* 0x0000001c001c7212 */ /* 0x000fe400078e9603 */
[----:B------:R-:W-:Y:S02]  /*d230*/  PRMT R0, RZ, 0x7610, R0 ;  /* 0x00007610ff007816 */ /* 0x000fe40000000000 */
[----:B------:R-:W-:-:S03]  /*d240*/  PRMT R23, RZ, 0x7610, R23 ;  /* 0x00007610ff177816 */ /* 0x000fc60000000017 */
[----:B0-----:R-:W-:Y:S05]  /*d250*/  @P0 BRA `(.L_x_183) ;  /* 0x00000004004c0947 */ /* 0x001fea0003800000 */
[----:B------:R-:W-:Y:S01]  /*d260*/  ULDC.64 UR4, c[0x0][0x828] ;  /* 0x00020a0000047ab9 */ /* 0x000fe20000000a00 */
[----:B------:R-:W0:Y:S01]  /*d270*/  S2R R10, SR_CTAID.X ;  /* 0x00000000000a7919 */ /* 0x000e220000002500 */
[----:B------:R-:W-:Y:S01]  /*d280*/  ISETP.NE.U32.AND P0, PT, RZ, UR4, PT ;  /* 0x00000004ff007c0c */ /* 0x000fe2000bf05070 */
[----:B------:R-:W-:Y:S01]  /*d290*/  ULDC UR7, c[0x0][0x830] ;  /* 0x00020c0000077ab9 */ /* 0x000fe20000000800 */
[----:B------:R-:W-:Y:S01]  /*d2a0*/  IMAD.MOV.U32 R4, RZ, RZ, R16 ;  /* 0x000000ffff047224 */ /* 0x000fe200078e0010 */
[----:B------:R-:W1:Y:S01]  /*d2b0*/  S2R R0, SR_CTAID.Y ;  /* 0x0000000000007919 */ /* 0x000e620000002600 */
[----:B------:R-:W-:Y:S01]  /*d2c0*/  ISETP.NE.AND.EX P0, PT, RZ, UR5, PT, P0 ;  /* 0x00000005ff007c0c */ /* 0x000fe2000bf05300 */
[----:B------:R-:W-:-:S12]  /*d2d0*/  IMAD.MOV.U32 R5, RZ, RZ, R17 ;  /* 0x000000ffff057224 */ /* 0x000fd800078e0011 */
[----:B------:R-:W-:Y:S05]  /*d2e0*/  @!P0 BRA `(.L_x_184) ;  /* 0x0000000000288947 */ /* 0x000fea0003800000 */
[----:B------:R-:W-:Y:S02]  /*d2f0*/  ULDC UR6, c[0x0][0x834] ;  /* 0x00020d0000067ab9 */ /* 0x000fe40000000800 */
[----:B------:R-:W-:-:S05]  /*d300*/  IADD3 R9, P0, R16, UR6, RZ ;  /* 0x0000000610097c10 */ /* 0x000fca000ff1e0ff */
[----:B------:R-:W-:-:S04]  /*d310*/  IMAD.X R3, RZ, RZ, R17, P0 ;  /* 0x000000ffff037224 */ /* 0x000fc800000e0611 */
[----:B------:R-:W-:-:S04]  /*d320*/  IMAD.WIDE.U32 R6, R3, UR4, RZ ;  /* 0x0000000403067c25 */ /* 0x000fc8000f8e00ff */
[----:B------:R-:W-:-:S04]  /*d330*/  IMAD.WIDE.U32 R6, P0, R9, UR5, R6 ;  /* 0x0000000509067c25 */ /* 0x000fc8000f800006 */
[----:B------:R-:W-:-:S04]  /*d340*/  IMAD.WIDE.U32 R8, R9, UR4, RZ ;  /* 0x0000000409087c25 */ /* 0x000fc8000f8e00ff */
[----:B------:R-:W-:Y:S01]  /*d350*/  IMAD.X R5, RZ, RZ, RZ, P0 ;  /* 0x000000ffff057224 */ /* 0x000fe200000e06ff */
[----:B------:R-:W-:Y:S01]  /*d360*/  IADD3 RZ, P0, R9, R6, RZ ;  /* 0x0000000609ff7210 */ /* 0x000fe20007f1e0ff */
[----:B------:R-:W-:-:S04]  /*d370*/  IMAD.MOV.U32 R4, RZ, RZ, R7 ;  /* 0x000000ffff047224 */ /* 0x000fc800078e0007 */
[----:B------:R-:W-:-:S08]  /*d380*/  IMAD.WIDE.U32.X R4, R3, UR5, R4, P0 ;  /* 0x0000000503047c25 */ /* 0x000fd000080e0404 */
.L_x_184:
[--C-:B------:R-:W-:Y:S01]  /*d390*/  SHF.R.U64 R29, R4, UR7, R5.reuse ;  /* 0x00000007041d7c19 */ /* 0x100fe20008001205 */
[----:B------:R-:W-:Y:S01]  /*d3a0*/  ULDC.64 UR4, c[0x0][0x820] ;  /* 0x0002080000047ab9 */ /* 0x000fe20000000a00 */
[----:B------:R-:W-:Y:S01]  /*d3b0*/  SHF.R.U32.HI R3, RZ, UR7, R5 ;  /* 0x00000007ff037c19 */ /* 0x000fe20008011605 */
[----:B------:R-:W2:Y:S01]  /*d3c0*/  LDC R15, c[0x0][0x144] ;  /* 0x00005100ff0f7b82 */ /* 0x000ea20000000800 */
[----:B------:R-:W-:Y:S01]  /*d3d0*/  IADD3 R6, P0, RZ, -R29, RZ ;  /* 0x8000001dff067210 */ /* 0x000fe20007f1e0ff */
[----:B------:R-:W-:Y:S01]  /*d3e0*/  ULDC.64 UR8, c[0x0][0x840] ;  /* 0x0002100000087ab9 */ /* 0x000fe20000000a00 */
[----:B0-----:R-:W-:Y:S01]  /*d3f0*/  I2FP.F32.U32 R7, R10 ;  /* 0x0000000a00077245 */ /* 0x001fe20000201000 */
[----:B------:R-:W-:Y:S02]  /*d400*/  ULDC UR6, c[0x0][0x808] ;  /* 0x0002020000067ab9 */ /* 0x000fe40000000800 */
[----:B------:R-:W-:Y:S01]  /*d410*/  IMAD.X R3, RZ, RZ, ~R3, P0 ;  /* 0x000000ffff037224 */ /* 0x000fe200000e0e03 */
[----:B------:R-:W-:Y:S01]  /*d420*/  ISETP.NE.U32.AND P0, PT, RZ, UR8, PT ;  /* 0x00000008ff007c0c */ /* 0x000fe2000bf05070 */
[----:B------:R-:W-:Y:S01]  /*d430*/  IMAD.WIDE.U32 R4, R6, UR4, R16 ;  /* 0x0000000406047c25 */ /* 0x000fe2000f8e0010 */
[----:B------:R-:W0:Y:S02]  /*d440*/  LDC R9, c[0x0][0x148] ;  /* 0x00005200ff097b82 */ /* 0x000e240000000800 */
[----:B------:R-:W-:Y:S01]  /*d450*/  ISETP.NE.AND.EX P0, PT, RZ, UR9, PT, P0 ;  /* 0x00000009ff007c0c */ /* 0x000fe2000bf05300 */
[----:B------:R-:W-:Y:S01]  /*d460*/  IMAD R3, R3, UR4, RZ ;  /* 0x0000000403037c24 */ /* 0x000fe2000f8e02ff */
[----:B------:R-:W-:-:S02]  /*d470*/  ULDC UR4, c[0x0][0x150] ;  /* 0x0000540000047ab9 */ /* 0x000fc40000000800 */
[----:B------:R-:W-:Y:S01]  /*d480*/  FMUL R7, R7, UR4 ;  /* 0x0000000407077c20 */ /* 0x000fe20008400000 */
[----:B------:R-:W-:Y:S01]  /*d490*/  IMAD R3, R6, UR5, R3 ;  /* 0x0000000506037c24 */ /* 0x000fe2000f8e0203 */
[----:B------:R-:W-:Y:S01]  /*d4a0*/  ULDC UR4, c[0x0][0x818] ;  /* 0x0002060000047ab9 */ /* 0x000fe20000000800 */
[----:B------:R-:W-:Y:S02]  /*d4b0*/  ULDC UR5, c[0x0][0x154] ;  /* 0x0000550000057ab9 */ /* 0x000fe40000000800 */
[----:B------:R-:W-:Y:S01]  /*d4c0*/  IMAD.IADD R5, R5, 0x1, R3 ;  /* 0x0000000105057824 */ /* 0x000fe200078e0203 */
[----:B------:R-:W3:Y:S04]  /*d4d0*/  F2I.U32.TRUNC.NTZ R7, R7 ;  /* 0x0000000700077305 */ /* 0x000ee8000020f000 */
[----:B------:R-:W-:-:S02]  /*d4e0*/  SHF.R.U64 R3, R4, UR4, R5 ;  /* 0x0000000404037c19 */ /* 0x000fc40008001205 */
[----:B-1----:R-:W-:-:S05]  /*d4f0*/  I2FP.F32.U32 R4, R0 ;  /* 0x0000000000047245 */ /* 0x002fca0000201000 */
[----:B------:R-:W-:Y:S01]  /*d500*/  FMUL R12, R4, UR5 ;  /* 0x00000005040c7c20 */ /* 0x000fe20008400000 */
[----:B------:R-:W-:Y:S01]  /*d510*/  SHF.R.U32.HI R4, RZ, UR4, R5 ;  /* 0x00000004ff047c19 */ /* 0x000fe20008011605 */
[----:B------:R-:W-:Y:S01]  /*d520*/  ULDC UR4, c[0x0][0x858] ;  /* 0x0002160000047ab9 */ /* 0x000fe20000000800 */
[----:B---3--:R-:W-:Y:S02]  /*d530*/  IMAD.MOV R7, RZ, RZ, -R7 ;  /* 0x000000ffff077224 */ /* 0x008fe400078e0a07 */
[--C-:B------:R-:W-:Y:S01]  /*d540*/  SHF.R.U64 R11, R3, UR6, R4.reuse ;  /* 0x00000006030b7c19 */ /* 0x100fe20008001204 */
[----:B------:R-:W1:Y:S01]  /*d550*/  F2I.U32.TRUNC.NTZ R12, R12 ;  /* 0x0000000c000c7305 */ /* 0x000e62000020f000 */
[----:B------:R-:W-:Y:S01]  /*d560*/  SHF.R.U32.HI R4, RZ, UR6, R4 ;  /* 0x00000006ff047c19 */ /* 0x000fe20008011604 */
[----:B--2---:R-:W-:-:S03]  /*d570*/  IMAD R10, R15, R7, R10 ;  /* 0x000000070f0a7224 */ /* 0x004fc600078e020a */
[--C-:B------:R-:W-:Y:S02]  /*d580*/  SHF.R.U64 R8, R11, UR4, R4.reuse ;  /* 0x000000040b087c19 */ /* 0x100fe40008001204 */
[----:B------:R-:W-:-:S03]  /*d590*/  SHF.R.U32.HI R13, RZ, UR4, R4 ;  /* 0x00000004ff0d7c19 */ /* 0x000fc60008011604 */
[----:B------:R-:W-:Y:S02]  /*d5a0*/  IMAD.MOV.U32 R4, RZ, RZ, R8 ;  /* 0x000000ffff047224 */ /* 0x000fe400078e0008 */
[----:B------:R-:W-:Y:S01]  /*d5b0*/  IMAD.MOV.U32 R5, RZ, RZ, R13 ;  /* 0x000000ffff057224 */ /* 0x000fe200078e000d */
[----:B01----:R-:W-:Y:S06]  /*d5c0*/  @!P0 BRA `(.L_x_185) ;  /* 0x0000000000288947 */ /* 0x003fec0003800000 */
[----:B------:R-:W-:Y:S02]  /*d5d0*/  ULDC UR4, c[0x0][0x84c] ;  /* 0x0002130000047ab9 */ /* 0x000fe40000000800 */
[----:B------:R-:W-:-:S05]  /*d5e0*/  IADD3 R5, P0, R8, UR4, RZ ;  /* 0x0000000408057c10 */ /* 0x000fca000ff1e0ff */
[----:B------:R-:W-:-:S04]  /*d5f0*/  IMAD.X R13, RZ, RZ, R13, P0 ;  /* 0x000000ffff0d7224 */ /* 0x000fc800000e060d */
[----:B------:R-:W-:-:S04]  /*d600*/  IMAD.WIDE.U32 R6, R13, UR8, RZ ;  /* 0x000000080d067c25 */ /* 0x000fc8000f8e00ff */
[----:B------:R-:W-:-:S04]  /*d610*/  IMAD.WIDE.U32 R6, P0, R5, UR9, R6 ;  /* 0x0000000905067c25 */ /* 0x000fc8000f800006 */
[----:B------:R-:W-:-:S04]  /*d620*/  IMAD.WIDE.U32 R4, R5, UR8, RZ ;  /* 0x0000000805047c25 */ /* 0x000fc8000f8e00ff */
[----:B------:R-:W-:Y:S01]  /*d630*/  IMAD.MOV.U32 R4, RZ, RZ, R7 ;  /* 0x000000ffff047224 */ /* 0x000fe200078e0007 */
[----:B------:R-:W-:Y:S01]  /*d640*/  IADD3 RZ, P1, R5, R6, RZ ;  /* 0x0000000605ff7210 */ /* 0x000fe20007f3e0ff */
[----:B------:R-:W-:-:S04]  /*d650*/  IMAD.X R5, RZ, RZ, RZ, P0 ;  /* 0x000000ffff057224 */ /* 0x000fc800000e06ff */
[----:B------:R-:W-:-:S08]  /*d660*/  IMAD.WIDE.U32.X R4, R13, UR9, R4, P1 ;  /* 0x000000090d047c25 */ /* 0x000fd000088e0404 */
.L_x_185:
[----:B------:R-:W-:Y:S01]  /*d670*/  ISETP.NE.AND P0, PT, R2, 0x1, PT ;  /* 0x000000010200780c */ /* 0x000fe20003f05270 */
[----:B------:R-:W-:Y:S01]  /*d680*/  ULDC UR4, c[0x0][0x848] ;  /* 0x0002120000047ab9 */ /* 0x000fe20000000800 */
[----:B------:R-:W-:Y:S01]  /*d690*/  LOP3.LUT R11, R11, UR43, RZ, 0xc0, !PT ;  /* 0x0000002b0b0b7c12 */ /* 0x000fe2000f8ec0ff */
[----:B------:R-:W-:Y:S01]  /*d6a0*/  IMAD.MOV R12, RZ, RZ, -R12 ;  /* 0x000000ffff0c7224 */ /* 0x000fe200078e0a0c */
[----:B------:R-:W-:Y:S01]  /*d6b0*/  SHF.R.U64 R4, R4, UR4, R5 ;  /* 0x0000000404047c19 */ /* 0x000fe20008001205 */
[----:B------:R-:W-:Y:S01]  /*d6c0*/  ULDC UR4, c[0x0][0x838] ;  /* 0x00020e0000047ab9 */ /* 0x000fe20000000800 */
[----:B------:R-:W-:Y:S01]  /*d6d0*/  LOP3.LUT R31, R3, UR40, RZ, 0xc0, !PT ;  /* 0x00000028031f7c12 */ /* 0x000fe2000f8ec0ff */
[----:B------:R-:W-:Y:S02]  /*d6e0*/  ULDC UR5, c[0x0][0x810] ;  /* 0x0002040000057ab9 */ /* 0x000fe40000000800 */
[----:B------:R-:W-:Y:S02]  /*d6f0*/  IMAD.MOV R5, RZ, RZ, -R4 ;  /* 0x000000ffff057224 */ /* 0x000fe400078e0a04 */
[----:B------:R-:W-:-:S02]  /*d700*/  IMAD R11, R4, UR41, R11 ;  /* 0x00000029040b7c24 */ /* 0x000fc4000f8e020b */
[----:B------:R-:W-:Y:S02]  /*d710*/  @P0 IMAD R10, R9, R12, R0 ;  /* 0x0000000c090a0224 */ /* 0x000fe400078e0200 */
[----:B------:R-:W-:Y:S01]  /*d720*/  IMAD R8, R5, UR4, R8 ;  /* 0x0000000405087c24 */ /* 0x000fe2000f8e0208 */
[----:B------:R-:W-:Y:S01]  /*d730*/  ULDC UR4, c[0x0][0x800] ;  /* 0x0002000000047ab9 */ /* 0x000fe20000000800 */
[----:B------:R-:W-:Y:S02]  /*d740*/  IMAD R10, R11, UR5, R10 ;  /* 0x000000050b0a7c24 */ /* 0x000fe4000f8e020a */
[----:B------:R-:W-:Y:S02]  /*d750*/  IMAD R31, R8, UR4, R31 ;  /* 0x00000004081f7c24 */ /* 0x000fe4000f8e021f */
[----:B------:R-:W-:-:S03]  /*d760*/  IMAD.MOV.U32 R0, RZ, RZ, 0x1 ;  /* 0x00000001ff007424 */ /* 0x000fc600078e00ff */
[----:B------:R-:W-:Y:S02]  /*d770*/  SEL R30, R31, R10, !P0 ;  /* 0x0000000a1f1e7207 */ /* 0x000fe40004000000 */
[----:B------:R-:W-:-:S07]  /*d780*/  SEL R31, R10, R31, !P0 ;  /* 0x0000001f0a1f7207 */ /* 0x000fce0004000000 */
.L_x_183:
[----:B------:R-:W-:Y:S05]  /*d790*/  BSYNC B0 ;  /* 0x0000000000007941 */ /* 0x000fea0003800000 */
.L_x_182:
[----:B------:R-:W-:-:S13]  /*d7a0*/  LOP3.LUT P0, RZ, R0, 0xff, RZ, 0xc0, !PT ;  /* 0x000000ff00ff7812 */ /* 0x000fda000780c0ff */
[----:B------:R-:W-:Y:S05]  /*d7b0*/  @P0 BRA `(.L_x_186) ;  /* 0xfffffff000780947 */ /* 0x000fea000383ffff */
[----:B------:R-:W-:Y:S05]  /*d7c0*/  BSYNC B6 ;  /* 0x0000000000067941 */ /* 0x000fea0003800000 */
.L_x_169:
[----:B------:R-:W-:-:S03]  /*d7d0*/  UMOV UR4, 0xffffffff ;  /* 0xffffffff00047882 */ /* 0x000fc60000000000 */
[----:B------:R-:W-:Y:S05]  /*d7e0*/  BRA.DIV UR4, `(.L_x_187) ;  /* 0x0000000604487947 */ /* 0x000fea000b800000 */
[----:B------:R-:W-:-:S13]  /*d7f0*/  ELECT P6, URZ, PT ;  /* 0x00000000003f782f */ /* 0x000fda00038c0000 */
.L_x_203:
[----:B------:R-:W-:Y:S04]  /*d800*/  BSSY B0, `(.L_x_188) ;  /* 0x000002b000007945 */ /* 0x000fe80003800000 */
[----:B------:R-:W-:Y:S05]  /*d810*/  @!P6 BRA `(.L_x_189) ;  /* 0x0000000000a4e947 */ /* 0x000fea0003800000 */
[----:B------:R-:W-:-:S04]  /*d820*/  LOP3.LUT R18, R18, 0x2, RZ, 0xfc, !PT ;  /* 0x0000000212127812 */ /* 0x000fc800078efcff */
[----:B------:R-:W-:-:S13]  /*d830*/  ISETP.NE.AND P0, PT, R18, 0x3, PT ;  /* 0x000000031200780c */ /* 0x000fda0003f05270 */
[----:B------:R-:W-:Y:S05]  /*d840*/  @!P0 BRA `(.L_x_190) ;  /* 0x0000000000048947 */ /* 0x000fea0003800000 */
[----:B------:R-:W-:Y:S01]  /*d850*/  BPT.TRAP 0x1 ;  /* 0x000000040000795c */ /* 0x000fe20000300000 */
.L_x_190:
[----:B------:R-:W0:Y:S01]  /*d860*/  S2R R3, SR_CgaCtaId ;  /* 0x0000000000037919 */ /* 0x000e220000008800 */
[----:B------:R-:W-:Y:S02]  /*d870*/  MOV R0, 0x400 ;  /* 0x0000040000007802 */ /* 0x000fe40000000f00 */
[----:B------:R-:W-:Y:S02]  /*d880*/  SHF.L.U32 R2, R28, 0x1f, RZ ;  /* 0x0000001f1c027819 */ /* 0x000fe400000006ff */
[----:B0-----:R-:W-:-:S05]  /*d890*/  LEA R0, R3, R0, 0x18 ;  /* 0x0000000003007211 */ /* 0x001fca00078ec0ff */
[----:B------:R-:W-:-:S04]  /*d8a0*/  VIADD R0, R0, 0x20 ;  /* 0x0000002000007836 */ /* 0x000fc80000000000 */
[C---:B------:R-:W-:Y:S02]  /*d8b0*/  IMAD R5, R27.reuse, 0x8, R0 ;  /* 0x000000081b057824 */ /* 0x040fe400078e0200 */
[----:B------:R-:W-:Y:S02]  /*d8c0*/  VIADD R27, R27, 0x1 ;  /* 0x000000011b1b7836 */ /* 0x000fe40000000000 */
[----:B------:R-:W0:Y:S03]  /*d8d0*/  SYNCS.PHASECHK.TRANS64.TRYWAIT P0, [R5+URZ], R2 ;  /* 0x00000002050075a7 */ /* 0x000e26000800017f */
[----:B------:R-:W-:-:S04]  /*d8e0*/  ISETP.NE.AND P1, PT, R27, 0x4, PT ;  /* 0x000000041b00780c */ /* 0x000fc80003f25270 */
[----:B------:R-:W-:Y:S02]  /*d8f0*/  SEL R3, RZ, 0x1, P1 ;  /* 0x00000001ff037807 */ /* 0x000fe40000800000 */
[----:B------:R-:W-:Y:S02]  /*d900*/  SEL R27, R27, RZ, P1 ;  /* 0x000000ff1b1b7207 */ /* 0x000fe40000800000 */
[----:B------:R-:W-:-:S03]  /*d910*/  LOP3.LUT R28, R28, R3, RZ, 0x3c, !PT ;  /* 0x000000031c1c7212 */ /* 0x000fc600078e3cff */
[----:B------:R-:W-:Y:S01]  /*d920*/  IMAD R7, R27, 0x8, R0 ;  /* 0x000000081b077824 */ /* 0x000fe200078e0200 */
[----:B------:R-:W-:Y:S01]  /*d930*/  SHF.L.U32 R4, R28, 0x1f, RZ ;  /* 0x0000001f1c047819 */ /* 0x000fe200000006ff */
[----:B0-----:R-:W-:Y:S06]  /*d940*/  @!P0 BRA `(.L_x_191) ;  /* 0x0000000400108947 */ /* 0x001fec0003800000 */
.L_x_204:
[----:B------:R-:W1:Y:S01]  /*d950*/  SYNCS.PHASECHK.TRANS64.TRYWAIT P0, [R7+URZ], R4 ;  /* 0x00000004070075a7 */ /* 0x000e62000800017f */
[----:B0-----:R-:W-:-:S05]  /*d960*/  VIADD R2, R27, 0x1 ;  /* 0x000000011b027836 */ /* 0x001fca0000000000 */
[----:B------:R-:W-:-:S04]  /*d970*/  ISETP.NE.AND P1, PT, R2, 0x4, PT ;  /* 0x000000040200780c */ /* 0x000fc80003f25270 */
[----:B------:R-:W-:Y:S02]  /*d980*/  SEL R3, RZ, 0x1, P1 ;  /* 0x00000001ff037807 */ /* 0x000fe40000800000 */
[----:B------:R-:W-:Y:S02]  /*d990*/  SEL R9, R2, RZ, P1 ;  /* 0x000000ff02097207 */ /* 0x000fe40000800000 */
[----:B------:R-:W-:-:S03]  /*d9a0*/  LOP3.LUT R11, R28, R3, RZ, 0x3c, !PT ;  /* 0x000000031c0b7212 */ /* 0x000fc600078e3cff */
[----:B------:R-:W-:Y:S01]  /*d9b0*/  IMAD R6, R9, 0x8, R0 ;  /* 0x0000000809067824 */ /* 0x000fe200078e0200 */
[----:B------:R-:W-:Y:S01]  /*d9c0*/  SHF.L.U32 R5, R11, 0x1f, RZ ;  /* 0x0000001f0b057819 */ /* 0x000fe200000006ff */
[----:B-1----:R-:W-:Y:S06]  /*d9d0*/  @!P0 BRA `(.L_x_192) ;  /* 0x0000000400008947 */ /* 0x002fec0003800000 */
.L_x_205:
[----:B------:R-:W1:Y:S01]  /*d9e0*/  SYNCS.PHASECHK.TRANS64.TRYWAIT P0, [R6+URZ], R5 ;  /* 0x00000005060075a7 */ /* 0x000e62000800017f */
[----:B------:R-:W-:-:S05]  /*d9f0*/  VIADD R2, R9, 0x1 ;  /* 0x0000000109027836 */ /* 0x000fca0000000000 */
[----:B------:R-:W-:-:S04]  /*da00*/  ISETP.NE.AND P1, PT, R2, 0x4, PT ;  /* 0x000000040200780c */ /* 0x000fc80003f25270 */
[----:B0-----:R-:W-:Y:S02]  /*da10*/  SEL R4, RZ, 0x1, P1 ;  /* 0x00000001ff047807 */ /* 0x001fe40000800000 */
[----:B------:R-:W-:Y:S02]  /*da20*/  SEL R3, R2, RZ, P1 ;  /* 0x000000ff02037207 */ /* 0x000fe40000800000 */
[----:B------:R-:W-:Y:S01]  /*da30*/  LOP3.LUT R4, R11, R4, RZ, 0x3c, !PT ;  /* 0x000000040b047212 */ /* 0x000fe200078e3cff */
[----:B-1----:R-:W-:Y:S06]  /*da40*/  @!P0 BRA `(.L_x_193) ;  /* 0x0000000000f88947 */ /* 0x002fec0003800000 */
.L_x_206:
[----:B------:R-:W-:Y:S01]  /*da50*/  IMAD R3, R3, 0x8, R0 ;  /* 0x0000000803037824 */ /* 0x000fe200078e0200 */
[----:B------:R-:W-:-:S07]  /*da60*/  SHF.L.U32 R0, R4, 0x1f, RZ ;  /* 0x0000001f04007819 */ /* 0x000fce00000006ff */
.L_x_194:
[----:B-1----:R1:W2:Y:S02]  /*da70*/  SYNCS.PHASECHK.TRANS64.TRYWAIT P0, [R3+URZ], R0 ;  /* 0x00000000030075a7 */ /* 0x0022a4000800017f */
[----:B--2---:R-:W-:Y:S05]  /*da80*/  @!P0 NANOSLEEP.SYNCS 0x989680 ;  /* 0x009896800000895d */ /* 0x004fea0003900000 */
[----:B------:R-:W2:Y:S02]  /*da90*/  @!P0 SYNCS.PHASECHK.TRANS64 P0, [R3+URZ], R0 ;  /* 0x00000000030085a7 */ /* 0x000ea4000800007f */
[----:B--2---:R-:W-:Y:S05]  /*daa0*/  @!P0 BRA `(.L_x_194) ;  /* 0xfffffffc00f08947 */ /* 0x004fea000383ffff */
.L_x_189:
[----:B------:R-:W-:Y:S05]  /*dab0*/  BSYNC B0 ;  /* 0x0000000000007941 */ /* 0x000fea0003800000 */
.L_x_188:
[----:B------:R-:W-:Y:S05]  /*dac0*/  EXIT ;  /* 0x000000000000794d */ /* 0x000fea0003800000 */
.L_x_14:
[----:B------:R-:W-:Y:S02]  /*dad0*/  IMAD.MOV.U32 R13, RZ, RZ, R19 ;  /* 0x000000ffff0d7224 */ /* 0x000fe400078e0013 */
[----:B------:R-:W-:Y:S02]  /*dae0*/  IMAD.MOV.U32 R12, RZ, RZ, RZ ;  /* 0x000000ffff0c7224 */ /* 0x000fe400078e00ff */
[----:B------:R-:W-:Y:S02]  /*daf0*/  IMAD.MOV.U32 R11, RZ, RZ, 0x1f ;  /* 0x0000001fff0b7424 */ /* 0x000fe400078e00ff */
[----:B------:R-:W-:-:S07]  /*db00*/  IMAD.MOV.U32 R15, RZ, RZ, -0x1 ;  /* 0xffffffffff0f7424 */ /* 0x000fce00078e00ff */
[----:B-----5:R-:W-:Y:S05]  /*db10*/  WARPSYNC.COLLECTIVE R15, `(.L_x_195) ;  /* 0x000000000f087348 */ /* 0x020fea0003c00000 */
[----:B------:R0:W1:Y:S02]  /*db20*/  SHFL.IDX P6, R14, R13, R12, R11 ;  /* 0x0000000c0d0e7389 */ /* 0x00006400000c000b */
[----:B01---5:R-:W-:Y:S01]  /*db30*/  ENDCOLLECTIVE ;  /* 0x000000000000791b */ /* 0x023fe20003800000 */
.L_x_195:
[----:B------:R-:W-:Y:S05]  /*db40*/  BRA `(.L_x_196) ;  /* 0xffffff3800507947 */ /* 0x000fea000383ffff */
.L_x_18:
[----:B-1----:R1:W2:Y:S02]  /*db50*/  SYNCS.PHASECHK.TRANS64.TRYWAIT P1, [R3+URZ], R0 ;  /* 0x00000000030075a7 */ /* 0x0022a4000802017f */
[----:B--2---:R-:W-:Y:S05]  /*db60*/  @!P1 NANOSLEEP.SYNCS 0x989680 ;  /* 0x009896800000995d */ /* 0x004fea0003900000 */
[----:B------:R-:W2:Y:S02]  /*db70*/  @!P1 SYNCS.PHASECHK.TRANS64 P1, [R3+URZ], R0 ;  /* 0x00000000030095a7 */ /* 0x000ea4000802007f */
[----:B--2---:R-:W-:Y:S05]  /*db80*/  @!P1 BRA `(.L_x_18) ;  /* 0xfffffffc00f09947 */ /* 0x004fea000383ffff */
[----:B------:R-:W-:Y:S05]  /*db90*/  BRA `(.L_x_17) ;  /* 0xffffff38006c7947 */ /* 0x000fea000383ffff */
.L_x_23:
[----:B0-----:R0:W1:Y:S02]  /*dba0*/  SYNCS.PHASECHK.TRANS64.TRYWAIT P1, [R7+URZ], R4 ;  /* 0x00000004070075a7 */ /* 0x001064000802017f */
[----:B-1----:R-:W-:Y:S05]  /*dbb0*/  @!P1 NANOSLEEP.SYNCS 0x989680 ;  /* 0x009896800000995d */ /* 0x002fea0003900000 */
[----:B------:R-:W1:Y:S02]  /*dbc0*/  @!P1 SYNCS.PHASECHK.TRANS64 P1, [R7+URZ], R4 ;  /* 0x00000004070095a7 */ /* 0x000e64000802007f */
[----:B-1----:R-:W-:Y:S05]  /*dbd0*/  @!P1 BRA `(.L_x_23) ;  /* 0xfffffffc00f09947 */ /* 0x002fea000383ffff */
[----:B------:R-:W-:Y:S05]  /*dbe0*/  BRA `(.L_x_22) ;  /* 0xffffff54009c7947 */ /* 0x000fea000383ffff */
.L_x_32:
[----:B-1----:R1:W2:Y:S02]  /*dbf0*/  SYNCS.PHASECHK.TRANS64.TRYWAIT P1, [R10+URZ], R9 ;  /* 0x000000090a0075a7 */ /* 0x0022a4000802017f */
[----:B--2---:R-:W-:Y:S05]  /*dc00*/  @!P1 NANOSLEEP.SYNCS 0x989680 ;  /* 0x009896800000995d */ /* 0x004fea0003900000 */
[----:B------:R-:W2:Y:S02]  /*dc10*/  @!P1 SYNCS.PHASECHK.TRANS64 P1, [R10+URZ], R9 ;  /* 0x000000090a0095a7 */ /* 0x000ea4000802007f */
[----:B--2---:R-:W-:Y:S05]  /*dc20*/  @!P1 BRA `(.L_x_32) ;  /* 0xfffffffc00f09947 */ /* 0x004fea000383ffff */
[----:B------:R-:W-:Y:S05]  /*dc30*/  BRA `(.L_x_31) ;  /* 0xffffff74006c7947 */ /* 0x000fea000383ffff */
.L_x_174:
[----:B0-----:R0:W2:Y:S02]  /*dc40*/  SYNCS.PHASECHK.TRANS64.TRYWAIT P0, [R8+URZ+0x20], R5 ;  /* 0x00002005080075a7 */ /* 0x0010a4000800017f */
[----:B--2---:R-:W-:Y:S05]  /*dc50*/  @!P0 NANOSLEEP.SYNCS 0x989680 ;  /* 0x009896800000895d */ /* 0x004fea0003900000 */
[----:B------:R-:W2:Y:S02]  /*dc60*/  @!P0 SYNCS.PHASECHK.TRANS64 P0, [R8+URZ+0x20], R5 ;  /* 0x00002005080085a7 */ /* 0x000ea4000800007f */
[----:B--2---:R-:W-:Y:S05]  /*dc70*/  @!P0 BRA `(.L_x_174) ;  /* 0xfffffffc00f08947 */ /* 0x004fea000383ffff */
[----:B------:R-:W-:Y:S05]  /*dc80*/  BRA `(.L_x_197) ;  /* 0xfffffff0002c7947 */ /* 0x000fea000383ffff */
.L_x_178:
[----:B------:R-:W-:Y:S01]  /*dc90*/  BSSY B1, `(.L_x_198) ;  /* 0x0000006000017945 */ /* 0x000fe20003800000 */
[----:B------:R-:W-:-:S07]  /*dca0*/  IMAD.MOV.U32 R15, RZ, RZ, -0x1 ;  /* 0xffffffffff0f7424 */ /* 0x000fce00078e00ff */
[----:B------:R-:W-:Y:S05]  /*dcb0*/  WARPSYNC.COLLECTIVE R15, `(.L_x_199) ;  /* 0x000000000f0c7348 */ /* 0x000fea0003c00000 */
[----:B------:R-:W-:Y:S02]  /*dcc0*/  ELECT P6, UR62, PT ;  /* 0x00000000003e782f */ /* 0x000fe400038c0000 */
[----:B------:R-:W-:Y:S01]  /*dcd0*/  MOV R14, UR62 ;  /* 0x0000003e000e7c02 */ /* 0x000fe20008000f00 */
[----:B------:R-:W-:Y:S10]  /*dce0*/  ENDCOLLECTIVE ;  /* 0x000000000000791b */ /* 0x000ff40003800000 */
.L_x_199:
[----:B------:R-:W-:Y:S05]  /*dcf0*/  BSYNC B1 ;  /* 0x0000000000017941 */ /* 0x000fea0003800000 */
.L_x_198:
[----:B------:R-:W-:Y:S05]  /*dd00*/  BRA `(.L_x_200) ;  /* 0xfffffff000487947 */ /* 0x000fea000383ffff */
.L_x_187:
[----:B------:R-:W-:Y:S01]  /*dd10*/  BSSY B0, `(.L_x_201) ;  /* 0x0000006000007945 */ /* 0x000fe20003800000 */
[----:B------:R-:W-:-:S07]  /*dd20*/  IMAD.MOV.U32 R15, RZ, RZ, -0x1 ;  /* 0xffffffffff0f7424 */ /* 0x000fce00078e00ff */
[----:B------:R-:W-:Y:S05]  /*dd30*/  WARPSYNC.COLLECTIVE R15, `(.L_x_202) ;  /* 0x000000000f0c7348 */ /* 0x000fea0003c00000 */
[----:B------:R-:W-:Y:S02]  /*dd40*/  ELECT P6, UR62, PT ;  /* 0x00000000003e782f */ /* 0x000fe400038c0000 */
[----:B------:R-:W-:Y:S01]  /*dd50*/  MOV R14, UR62 ;  /* 0x0000003e000e7c02 */ /* 0x000fe20008000f00 */
[----:B------:R-:W-:Y:S10]  /*dd60*/  ENDCOLLECTIVE ;  /* 0x000000000000791b */ /* 0x000ff40003800000 */
.L_x_202:
[----:B------:R-:W-:Y:S05]  /*dd70*/  BSYNC B0 ;  /* 0x0000000000007941 */ /* 0x000fea0003800000 */
.L_x_201:
[----:B------:R-:W-:Y:S05]  /*dd80*/  BRA `(.L_x_203) ;  /* 0xfffffff8009c7947 */ /* 0x000fea000383ffff */
.L_x_191:
[----:B0-----:R0:W1:Y:S02]  /*dd90*/  SYNCS.PHASECHK.TRANS64.TRYWAIT P0, [R5+URZ], R2 ;  /* 0x00000002050075a7 */ /* 0x001064000800017f */
[----:B-1----:R-:W-:Y:S05]  /*dda0*/  @!P0 NANOSLEEP.SYNCS 0x989680 ;  /* 0x009896800000895d */ /* 0x002fea0003900000 */
[----:B------:R-:W1:Y:S02]  /*ddb0*/  @!P0 SYNCS.PHASECHK.TRANS64 P0, [R5+URZ], R2 ;  /* 0x00000002050085a7 */ /* 0x000e64000800007f */
[----:B-1----:R-:W-:Y:S05]  /*ddc0*/  @!P0 BRA `(.L_x_191) ;  /* 0xfffffffc00f08947 */ /* 0x002fea000383ffff */
[----:B------:R-:W-:Y:S05]  /*ddd0*/  BRA `(.L_x_204) ;  /* 0xfffffff800dc7947 */ /* 0x000fea000383ffff */
.L_x_192:
[----:B0-----:R0:W1:Y:S02]  /*dde0*/  SYNCS.PHASECHK.TRANS64.TRYWAIT P0, [R7+URZ], R4 ;  /* 0x00000004070075a7 */ /* 0x001064000800017f */
[----:B-1----:R-:W-:Y:S05]  /*ddf0*/  @!P0 NANOSLEEP.SYNCS 0x989680 ;  /* 0x009896800000895d */ /* 0x002fea0003900000 */
[----:B------:R-:W1:Y:S02]  /*de00*/  @!P0 SYNCS.PHASECHK.TRANS64 P0, [R7+URZ], R4 ;  /* 0x00000004070085a7 */ /* 0x000e64000800007f */
[----:B-1----:R-:W-:Y:S05]  /*de10*/  @!P0 BRA `(.L_x_192) ;  /* 0xfffffffc00f08947 */ /* 0x002fea000383ffff */
[----:B------:R-:W-:Y:S05]  /*de20*/  BRA `(.L_x_205) ;  /* 0xfffffff800ec7947 */ /* 0x000fea000383ffff */
.L_x_193:
[----:B0-----:R0:W1:Y:S02]  /*de30*/  SYNCS.PHASECHK.TRANS64.TRYWAIT P0, [R6+URZ], R5 ;  /* 0x00000005060075a7 */ /* 0x001064000800017f */
[----:B-1----:R-:W-:Y:S05]  /*de40*/  @!P0 NANOSLEEP.SYNCS 0x989680 ;  /* 0x009896800000895d */ /* 0x002fea0003900000 */
[----:B------:R-:W1:Y:S02]  /*de50*/  @!P0 SYNCS.PHASECHK.TRANS64 P0, [R6+URZ], R5 ;  /* 0x00000005060085a7 */ /* 0x000e64000800007f */
[----:B-1----:R-:W-:Y:S05]  /*de60*/  @!P0 BRA `(.L_x_193) ;  /* 0xfffffffc00f08947 */ /* 0x002fea000383ffff */
[----:B------:R-:W-:Y:S05]  /*de70*/  BRA `(.L_x_206) ;  /* 0xfffffff800f47947 */ /* 0x000fea000383ffff */
.L_x_207:
[----:B------:R-:W-:-:S00]  /*de80*/  BRA `(.L_x_207) ;  /* 0xfffffffc00fc7947 */ /* 0x000fc0000383ffff */
[----:B------:R-:W-:-:S00]  /*de90*/  NOP ;  /* 0x0000000000007918 */ /* 0x000fc00000000000 */
        /* <DEDUP_REMOVED lines=14> */
.L_x_208:


//--------------------- .nv.global.init           --------------------------
	.section	.nv.global.init,"aw",@progbits
.nv.global.init:
	.type		$str$24,@object
	.size		$str$24,($str$25 - $str$24)
$str$24:
        /*0000*/ 	.byte	0x28, 0x61, 0x64, 0x64, 0x72, 0x65, 0x73, 0x73, 0x20, 0x26, 0x20, 0x6d, 0x61, 0x73, 0x6b, 0x29
        /*0010*/ 	.byte	0x20, 0x3d, 0x3d, 0x20, 0x30, 0x00
	.type		$str$25,@object
	.size		$str$25,(__unnamed_2 - $str$25)
$str$25:
        /*0016*/ 	.byte	0x2f, 0x74, 0x6d, 0x70, 0x2f, 0x63, 0x75, 0x74, 0x6c, 0x61, 0x73, 0x73, 0x5f, 0x73, 0x77, 0x65
        /*0026*/ 	.byte	0x65, 0x70, 0x5f, 0x73, 0x72, 0x63, 0x2f, 0x69, 0x6e, 0x63, 0x6c, 0x75, 0x64, 0x65, 0x2f, 0x63
        /*0036*/ 	.byte	0x75, 0x74, 0x65, 0x2f, 0x70, 0x6f, 0x69, 0x6e, 0x74, 0x65, 0x72, 0x5f, 0x66, 0x6c, 0x61, 0x67
        /*0046*/ 	.byte	0x67, 0x65, 0x64, 0x2e, 0x68, 0x70, 0x70, 0x00
	.type		__unnamed_2,@object
	.size		__unnamed_2,(__unnamed_1 - __unnamed_2)
__unnamed_2:
        /*004e*/ 	.byte	0x61, 0x75, 0x74, 0x6f, 0x20, 0x63, 0x75, 0x74, 0x65, 0x3a, 0x3a, 0x61, 0x73, 0x5f, 0x70, 0x6f
        /* <DEDUP_REMOVED lines=28> */
	.type		__unnamed_1,@object
	.size		__unnamed_1,(.L_0 - __unnamed_1)
__unnamed_1:
        /* <DEDUP_REMOVED lines=29> */
        /*03ee*/ 	.byte	0x20, 0x26, 0x5d, 0x00
.L_0:


//--------------------- .nv.shared._ZN7cutlass13device_kernelINS_4gemm6kernel13GemmUniversalIN4cute5tupleIJiiiiEEENS1_10collective13CollectiveMmaINS1_49MainloopSm90TmaGmmaRmemAWarpSpecializedMixedInputILi4ENS5_IJNS4_1CILi1EEESB_SB_EEENS1_35KernelTmaWarpSpecializedCooperativeEEENS5_IJNSA_ILi256EEENSA_ILi64EEENSA_ILi128EEEEEENS_10bfloat16_tENS5_IJlSB_lEEENS5_IJNS_12float_e4m3_tEEEESK_NS4_8TiledMMAINS4_8MMA_AtomIJNS4_4SM904GMMA27MMA_64x64x16_F32BF16BF16_RSILNSQ_5MajorE0ELSS_0ELNSQ_7ScaleInE1ELST_1EEEEEENS4_6LayoutINS5_IJNSA_ILi2EEESB_SB_EEENS5_IJSB_NSA_ILi0EEESZ_EEEEENS5_IJNS4_10UnderscoreES12_S12_EEEEENS4_13SM90_TMA_LOADENS4_14ComposedLayoutINS4_7SwizzleILi3ELi4ELi3EEENS4_18smem_ptr_flag_bitsILi16EEENSW_INS5_IJNSA_ILi8EEESG_EEENS5_IJSG_SB_EEEEEEEvNS4_8identityES15_NS16_IS18_NS19_ILi8EEENSW_INS5_IJS1B_SH_EEENS5_IJSH_SB_EEEEEEENS4_9Copy_AtomIJNS4_39AutoVectorizingCopyWithAssumedAlignmentILi128EEESL_EEES1G_EENS_8epilogue10collective6detail29Sm90TmaWarpSpecializedAdapterINS1S_15DefaultEpilogueISJ_SK_SK_NS1R_6thread17LinearCombinationISJ_Li1EffLNS1W_9ScaleType4KindE0ELNS_15FloatRoundStyleE2ESJ_EENS1_15EpilogueDefaultEEEEEvvEEEEvNT_6ParamsE --------------------------
	.section	.nv.shared._ZN7cutlass13device_kernelINS_4gemm6kernel13GemmUniversalIN4cute5tupleIJiiiiEEENS1_10collective13CollectiveMmaINS1_49MainloopSm90TmaGmmaRmemAWarpSpecializedMixedInputILi4ENS5_IJNS4_1CILi1EEESB_SB_EEENS1_35KernelTmaWarpSpecializedCooperativeEEENS5_IJNSA_ILi256EEENSA_ILi64EEENSA_ILi128EEEEEENS_10bfloat16_tENS5_IJlSB_lEEENS5_IJNS_12float_e4m3_tEEEESK_NS4_8TiledMMAINS4_8MMA_AtomIJNS4_4SM904GMMA27MMA_64x64x16_F32BF16BF16_RSILNSQ_5MajorE0ELSS_0ELNSQ_7ScaleInE1ELST_1EEEEEENS4_6LayoutINS5_IJNSA_ILi2EEESB_SB_EEENS5_IJSB_NSA_ILi0EEESZ_EEEEENS5_IJNS4_10UnderscoreES12_S12_EEEEENS4_13SM90_TMA_LOADENS4_14ComposedLayoutINS4_7SwizzleILi3ELi4ELi3EEENS4_18smem_ptr_flag_bitsILi16EEENSW_INS5_IJNSA_ILi8EEESG_EEENS5_IJSG_SB_EEEEEEEvNS4_8identityES15_NS16_IS18_NS19_ILi8EEENSW_INS5_IJS1B_SH_EEENS5_IJSH_SB_EEEEEEENS4_9Copy_AtomIJNS4_39AutoVectorizingCopyWithAssumedAlignmentILi128EEESL_EEES1G_EENS_8epilogue10collective6detail29Sm90TmaWarpSpecializedAdapterINS1S_15DefaultEpilogueISJ_SK_SK_NS1R_6thread17LinearCombinationISJ_Li1EffLNS1W_9ScaleType4KindE0ELNS_15FloatRoundStyleE2ESJ_EENS1_15EpilogueDefaultEEEEEvvEEEEvNT_6ParamsE,"aw",@nobits
	.sectionflags	@""
	.align	16
	.zero		1024


//--------------------- .nv.shared.reserved.0     --------------------------
	.section	.nv.shared.reserved.0,"aw",@nobits
	.weak		__nv_reservedSMEM_offset_0_alias
	.size		__nv_reservedSMEM_offset_0_alias, 0, 0
	.other		__nv_reservedSMEM_offset_0_alias,@"STO_CUDA_RESERVED_SHARED STV_DEFAULT"
__nv_reservedSMEM_offset_0_alias:
	.zero		0


//--------------------- .nv.global                --------------------------
	.section	.nv.global,"aw",@nobits
.nv.global:
	.type		_ZN40_INTERNAL_e282af1b_4_k_cu_675cd7bc_219214cute1_E,@object
	.size		_ZN40_INTERNAL_e282af1b_4_k_cu_675cd7bc_219214cute1_E,(_ZN40_INTERNAL_e282af1b_4_k_cu_675cd7bc_219214cuda3std3__45__cpo6cbeginE - _ZN40_INTERNAL_e282af1b_4_k_cu_675cd7bc_219214cute1_E)
_ZN40_INTERNAL_e282af1b_4_k_cu_675cd7bc_219214cute1_E:
	.zero		1
	.type		_ZN40_INTERNAL_e282af1b_4_k_cu_675cd7bc_219214cuda3std3__45__cpo6cbeginE,@object
	.size		_ZN40_INTERNAL_e282af1b_4_k_cu_675cd7bc_219214cuda3std3__45__cpo6cbeginE,(_ZN40_INTERNAL_e282af1b_4_k_cu_675cd7bc_219214cuda3std3__48in_placeE - _ZN40_INTERNAL_e282af1b_4_k_cu_675cd7bc_219214cuda3std3__45__cpo6cbeginE)
_ZN40_INTERNAL_e282af1b_4_k_cu_675cd7bc_219214cuda3std3__45__cpo6cbeginE:
	.zero		1
	.type		_ZN40_INTERNAL_e282af1b_4_k_cu_675cd7bc_219214cuda3std3__48in_placeE,@object
	.size		_ZN40_INTERNAL_e282af1b_4_k_cu_675cd7bc_219214cuda3std3__48in_placeE,(_ZN40_INTERNAL_e282af1b_4_k_cu_675cd7bc_219214cuda3std6ranges3__45__cpo9iter_moveE - _ZN40_INTERNAL_e282af1b_4_k_cu_675cd7bc_219214cuda3std3__48in_placeE)
_ZN40_INTERNAL_e282af1b_4_k_cu_675cd7bc_219214cuda3std3__48in_placeE:
	.zero		1
	.type		_ZN40_INTERNAL_e282af1b_4_k_cu_675cd7bc_219214cuda3std6ranges3__45__cpo9iter_moveE,@object
	.size		_ZN40_INTERNAL_e282af1b_4_k_cu_675cd7bc_219214cuda3std6ranges3__45__cpo9iter_moveE,(_ZN40_INTERNAL_e282af1b_4_k_cu_675cd7bc_219214cuda3std3__45__cpo5beginE - _ZN40_INTERNAL_e282af1b_4_k_cu_675cd7bc_219214cuda3std6ranges3__45__cpo9iter_moveE)
_ZN40_INTERNAL_e282af1b_4_k_cu_675cd7bc_219214cuda3std6ranges3__45__cpo9iter_moveE:
	.zero		1
	.type		_ZN40_INTERNAL_e282af1b_4_k_cu_675cd7bc_219214cuda3std3__45__cpo5beginE,@object
	.size		_ZN40_INTERNAL_e282af1b_4_k_cu_675cd7bc_219214cuda3std3__45__cpo5beginE,(_ZN40_INTERNAL_e282af1b_4_k_cu_675cd7bc_219214cuda3std3__442_GLOBAL__N__e282af1b_4_k_cu_675cd7bc_219216ignoreE - _ZN40_INTERNAL_e282af1b_4_k_cu_675cd7bc_219214cuda3std3__45__cpo5beginE)
_ZN40_INTERNAL_e282af1b_4_k_cu_675cd7bc_219214cuda3std3__45__cpo5beginE:
	.zero		1
	.type		_ZN40_INTERNAL_e282af1b_4_k_cu_675cd7bc_219214cuda3std3__442_GLOBAL__N__e282af1b_4_k_cu_675cd7bc_219216ignoreE,@object
	.size		_ZN40_INTERNAL_e282af1b_4_k_cu_675cd7bc_219214cuda3std3__442_GLOBAL__N__e282af1b_4_k_cu_675cd7bc_219216ignoreE,(_ZN40_INTERNAL_e282af1b_4_k_cu_675cd7bc_219214cute7productE - _ZN40_INTERNAL_e282af1b_4_k_cu_675cd7bc_219214cuda3std3__442_GLOBAL__N__e282af1b_4_k_cu_675cd7bc_219216ignoreE)
_ZN40_INTERNAL_e282af1b_4_k_cu_675cd7bc_219214cuda3std3__442_GLOBAL__N__e282af1b_4_k_cu_675cd7bc_219216ignoreE:
	.zero		1
	.type		_ZN40_INTERNAL_e282af1b_4_k_cu_675cd7bc_219214cute7productE,@object
	.size		_ZN40_INTERNAL_e282af1b_4_k_cu_675cd7bc_219214cute7productE,(_ZN40_INTERNAL_e282af1b_4_k_cu_675cd7bc_219214cuda3std3__45__cpo3endE - _ZN40_INTERNAL_e282af1b_4_k_cu_675cd7bc_219214cute7productE)
_ZN40_INTERNAL_e282af1b_4_k_cu_675cd7bc_219214cute7productE:
	.zero		1
	.type		_ZN40_INTERNAL_e282af1b_4_k_cu_675cd7bc_219214cuda3std3__45__cpo3endE,@object
	.size		_ZN40_INTERNAL_e282af1b_4_k_cu_675cd7bc_219214cuda3std3__45__cpo3endE,(_ZN40_INTERNAL_e282af1b_4_k_cu_675cd7bc_219214cuda3std3__419piecewise_constructE - _ZN40_INTERNAL_e282af1b_4_k_cu_675cd7bc_219214cuda3std3__45__cpo3endE)
_ZN40_INTERNAL_e282af1b_4_k_cu_675cd7bc_219214cuda3std3__45__cpo3endE:
	.zero		1
	.type		_ZN40_INTERNAL_e282af1b_4_k_cu_675cd7bc_219214cuda3std3__419piecewise_constructE,@object
	.size		_ZN40_INTERNAL_e282af1b_4_k_cu_675cd7bc_219214cuda3std3__419piecewise_constructE,(_ZN40_INTERNAL_e282af1b_4_k_cu_675cd7bc_219214cuda3std3__45__cpo4cendE - _ZN40_INTERNAL_e282af1b_4_k_cu_675cd7bc_219214cuda3std3__419piecewise_constructE)
_ZN40_INTERNAL_e282af1b_4_k_cu_675cd7bc_219214cuda3std3__419piecewise_constructE:
	.zero		1
	.type		_ZN40_INTERNAL_e282af1b_4_k_cu_675cd7bc_219214cuda3std3__45__cpo4cendE,@object
	.size		_ZN40_INTERNAL_e282af1b_4_k_cu_675cd7bc_219214cuda3std3__45__cpo4cendE,(_ZN40_INTERNAL_e282af1b_4_k_cu_675cd7bc_219214cuda3std6ranges3__45__cpo4swapE - _ZN40_INTERNAL_e282af1b_4_k_cu_675cd7bc_219214cuda3std3__45__cpo4cendE)
_ZN40_INTERNAL_e282af1b_4_k_cu_675cd7bc_219214cuda3std3__45__cpo4cendE:
	.zero		1
	.type		_ZN40_INTERNAL_e282af1b_4_k_cu_675cd7bc_219214cuda3std6ranges3__45__cpo4swapE,@object
	.size		_ZN40_INTERNAL_e282af1b_4_k_cu_675cd7bc_219214cuda3std6ranges3__45__cpo4swapE,(.L_9 - _ZN40_INTERNAL_e282af1b_4_k_cu_675cd7bc_219214cuda3std6ranges3__45__cpo4swapE)
_ZN40_INTERNAL_e282af1b_4_k_cu_675cd7bc_219214cuda3std6ranges3__45__cpo4swapE:
	.zero		1
.L_9:


//--------------------- .nv.constant0._ZN7cutlass13device_kernelINS_4gemm6kernel13GemmUniversalIN4cute5tupleIJiiiiEEENS1_10collective13CollectiveMmaINS1_49MainloopSm90TmaGmmaRmemAWarpSpecializedMixedInputILi4ENS5_IJNS4_1CILi1EEESB_SB_EEENS1_35KernelTmaWarpSpecializedCooperativeEEENS5_IJNSA_ILi256EEENSA_ILi64EEENSA_ILi128EEEEEENS_10bfloat16_tENS5_IJlSB_lEEENS5_IJNS_12float_e4m3_tEEEESK_NS4_8TiledMMAINS4_8MMA_AtomIJNS4_4SM904GMMA27MMA_64x64x16_F32BF16BF16_RSILNSQ_5MajorE0ELSS_0ELNSQ_7ScaleInE1ELST_1EEEEEENS4_6LayoutINS5_IJNSA_ILi2EEESB_SB_EEENS5_IJSB_NSA_ILi0EEESZ_EEEEENS5_IJNS4_10UnderscoreES12_S12_EEEEENS4_13SM90_TMA_LOADENS4_14ComposedLayoutINS4_7SwizzleILi3ELi4ELi3EEENS4_18smem_ptr_flag_bitsILi16EEENSW_INS5_IJNSA_ILi8EEESG_EEENS5_IJSG_SB_EEEEEEEvNS4_8identityES15_NS16_IS18_NS19_ILi8EEENSW_INS5_IJS1B_SH_EEENS5_IJSH_SB_EEEEEEENS4_9Copy_AtomIJNS4_39AutoVectorizingCopyWithAssumedAlignmentILi128EEESL_EEES1G_EENS_8epilogue10collective6detail29Sm90TmaWarpSpecializedAdapterINS1S_15DefaultEpilogueISJ_SK_SK_NS1R_6thread17LinearCombinationISJ_Li1EffLNS1W_9ScaleType4KindE0ELNS_15FloatRoundStyleE2ESJ_EENS1_15EpilogueDefaultEEEEEvvEEEEvNT_6ParamsE --------------------------
	.section	.nv.constant0._ZN7cutlass13device_kernelINS_4gemm6kernel13GemmUniversalIN4cute5tupleIJiiiiEEENS1_10collective13CollectiveMmaINS1_49MainloopSm90TmaGmmaRmemAWarpSpecializedMixedInputILi4ENS5_IJNS4_1CILi1EEESB_SB_EEENS1_35KernelTmaWarpSpecializedCooperativeEEENS5_IJNSA_ILi256EEENSA_ILi64EEENSA_ILi128EEEEEENS_10bfloat16_tENS5_IJlSB_lEEENS5_IJNS_12float_e4m3_tEEEESK_NS4_8TiledMMAINS4_8MMA_AtomIJNS4_4SM904GMMA27MMA_64x64x16_F32BF16BF16_RSILNSQ_5MajorE0ELSS_0ELNSQ_7ScaleInE1ELST_1EEEEEENS4_6LayoutINS5_IJNSA_ILi2EEESB_SB_EEENS5_IJSB_NSA_ILi0EEESZ_EEEEENS5_IJNS4_10UnderscoreES12_S12_EEEEENS4_13SM90_TMA_LOADENS4_14ComposedLayoutINS4_7SwizzleILi3ELi4ELi3EEENS4_18smem_ptr_flag_bitsILi16EEENSW_INS5_IJNSA_ILi8EEESG_EEENS5_IJSG_SB_EEEEEEEvNS4_8identityES15_NS16_IS18_NS19_ILi8EEENSW_INS5_IJS1B_SH_EEENS5_IJSH_SB_EEEEEEENS4_9Copy_AtomIJNS4_39AutoVectorizingCopyWithAssumedAlignmentILi128EEESL_EEES1G_EENS_8epilogue10collective6detail29Sm90TmaWarpSpecializedAdapterINS1S_15DefaultEpilogueISJ_SK_SK_NS1R_6thread17LinearCombinationISJ_Li1EffLNS1W_9ScaleType4KindE0ELNS_15FloatRoundStyleE2ESJ_EENS1_15EpilogueDefaultEEEEEvvEEEEvNT_6ParamsE,"a",@progbits
	.sectionflags	@""
	.align	4
.nv.constant0._ZN7cutlass13device_kernelINS_4gemm6kernel13GemmUniversalIN4cute5tupleIJiiiiEEENS1_10collective13CollectiveMmaINS1_49MainloopSm90TmaGmmaRmemAWarpSpecializedMixedInputILi4ENS5_IJNS4_1CILi1EEESB_SB_EEENS1_35KernelTmaWarpSpecializedCooperativeEEENS5_IJNSA_ILi256EEENSA_ILi64EEENSA_ILi128EEEEEENS_10bfloat16_tENS5_IJlSB_lEEENS5_IJNS_12float_e4m3_tEEEESK_NS4_8TiledMMAINS4_8MMA_AtomIJNS4_4SM904GMMA27MMA_64x64x16_F32BF16BF16_RSILNSQ_5MajorE0ELSS_0ELNSQ_7ScaleInE1ELST_1EEEEEENS4_6LayoutINS5_IJNSA_ILi2EEESB_SB_EEENS5_IJSB_NSA_ILi0EEESZ_EEEEENS5_IJNS4_10UnderscoreES12_S12_EEEEENS4_13SM90_TMA_LOADENS4_14ComposedLayoutINS4_7SwizzleILi3ELi4ELi3EEENS4_18smem_ptr_flag_bitsILi16EEENSW_INS5_IJNSA_ILi8EEESG_EEENS5_IJSG_SB_EEEEEEEvNS4_8identityES15_NS16_IS18_NS19_ILi8EEENSW_INS5_IJS1B_SH_EEENS5_IJSH_SB_EEEEEEENS4_9Copy_AtomIJNS4_39AutoVectorizingCopyWithAssumedAlignmentILi128EEESL_EEES1G_EENS_8epilogue10collective6detail29Sm90TmaWarpSpecializedAdapterINS1S_15DefaultEpilogueISJ_SK_SK_NS1R_6thread17LinearCombinationISJ_Li1EffLNS1W_9ScaleType4KindE0ELNS_15FloatRoundStyleE2ESJ_EENS1_15EpilogueDefaultEEEEEvvEEEEvNT_6ParamsE:
	.zero		2176


//--------------------- SYMBOLS --------------------------

	.type		.nv.reservedSmem.offset0,@object
	.size		.nv.reservedSmem.offset0,0x4
	.type		__assertfail,@function
